def matmul_kernel(
    a_ptr,
    b_ptr,
    c_ptr,
    M,
    N,
    K,
    stride_am,
    stride_ak,
    stride_bk,
    stride_bn,
    stride_cm,
    stride_cn,
    BLOCK_M: tl.constexpr,
    BLOCK_N: tl.constexpr,
    BLOCK_K: tl.constexpr,
    GROUP_M: tl.constexpr,
):
    pid = tl.program_id(axis=0)
    num_pid_m = tl.cdiv(M, BLOCK_M)
    num_pid_n = tl.cdiv(N, BLOCK_N)
    num_pid_in_group = GROUP_M * num_pid_n
    group_id = pid // num_pid_in_group
    first_pid_m = group_id * GROUP_M
    group_size_m = min(num_pid_m - first_pid_m, GROUP_M)
    pid_m = first_pid_m + ((pid % num_pid_in_group) % group_size_m)
    pid_n = (pid % num_pid_in_group) // group_size_m

    offs_am = (pid_m * BLOCK_M + tl.arange(0, BLOCK_M)) % M
    offs_bn = (pid_n * BLOCK_N + tl.arange(0, BLOCK_N)) % N
    offs_k = tl.arange(0, BLOCK_K)
    a_ptrs = a_ptr + offs_am[:, None] * stride_am + offs_k[None, :] * stride_ak
    b_ptrs = b_ptr + offs_k[:, None] * stride_bk + offs_bn[None, :] * stride_bn

    acc = tl.zeros((BLOCK_M, BLOCK_N), dtype=tl.float32)
    for kk in range(0, tl.cdiv(K, BLOCK_K)):
        a = tl.load(a_ptrs, mask=offs_k[None, :] < K - kk * BLOCK_K, other=0.0)
        b = tl.load(b_ptrs, mask=offs_k[:, None] < K - kk * BLOCK_K, other=0.0)
        acc = tl.dot(a, b, acc)
        a_ptrs += BLOCK_K * stride_ak
        b_ptrs += BLOCK_K * stride_bk

    c = acc.to(c_ptr.dtype.element_ty)
    offs_cm = pid_m * BLOCK_M + tl.arange(0, BLOCK_M)
    offs_cn = pid_n * BLOCK_N + tl.arange(0, BLOCK_N)
    c_ptrs = c_ptr + offs_cm[:, None] * stride_cm + offs_cn[None, :] * stride_cn
    mask = (offs_cm[:, None] < M) & (offs_cn[None, :] < N)
    tl.store(c_ptrs, c, mask=mask)

# config = {"BLOCK_K": 32, "BLOCK_M": 64, "BLOCK_N": 64, "GROUP_M": 8, "arch": "sm_100", "dtype": "fp16", "num_ctas": 1, "num_stages": 2, "num_warps": 2}
# arch = sm_100


// ===== COMPILED SASS (sm_100a) =====

	.target	sm_100a

	.elftype	@"ET_EXEC"


//--------------------- .note.nv.tkinfo           --------------------------
	.section	.note.nv.tkinfo,"",@"SHT_NOTE"
	.sectionflags	@"SHF_NOTE_NV_TKINFO"
	.tkinfo
        /*0018*/ 	.word	0x00000081
        /*0030*/ 	.string	""
        /*0030*/ 	.string	"ptxas-blackwell"
        /*0030*/ 	.string	"Cuda compilation tools, release 12.9, V12.9.86"
        /*0030*/ 	.string	"Build cuda_12.9.r12.9/compiler.36037853_0"
        /*0030*/ 	.string	"-v  -suppress-debug-info  -lineinfo  -arch sm_100a "



//--------------------- .note.nv.cuver            --------------------------
	.section	.note.nv.cuver,"",@"SHT_NOTE"
	.sectionflags	@"SHF_NOTE_NV_CUVER"
        /*0018*/ 	.short	0x0001
        /*001a*/ 	.short	0x0064
        /*001c*/ 	.short	0x0001
        /*001e*/ 	.short	0x0000
        /*0020*/ 	.short	0x0001
        /*0022*/ 	.short	0x0000


//--------------------- .nv.info                  --------------------------
	.section	.nv.info,"",@"SHT_CUDA_INFO"
	.align	4


	//----- nvinfo : EIATTR_REGCOUNT
	.align		4
        /*0000*/ 	.byte	0x04, 0x2f
        /*0002*/ 	.short	(.L_1 - .L_0)
	.align		4
.L_0:
        /*0004*/ 	.word	index@(matmul_kernel)
        /*0008*/ 	.word	0x000000ff


	//----- nvinfo : EIATTR_FRAME_SIZE
	.align		4
.L_1:
        /*000c*/ 	.byte	0x04, 0x11
        /*000e*/ 	.short	(.L_3 - .L_2)
	.align		4
.L_2:
        /*0010*/ 	.word	index@(matmul_kernel)
        /*0014*/ 	.word	0x00000000


	//----- nvinfo : EIATTR_MIN_STACK_SIZE
	.align		4
.L_3:
        /*0018*/ 	.byte	0x04, 0x12
        /*001a*/ 	.short	(.L_5 - .L_4)
	.align		4
.L_4:
        /*001c*/ 	.word	index@(matmul_kernel)
        /*0020*/ 	.word	0x00000000
.L_5:


//--------------------- .nv.info.matmul_kernel    --------------------------
	.section	.nv.info.matmul_kernel,"",@"SHT_CUDA_INFO"
	.sectionflags	@""
	.align	4


	//----- nvinfo : EIATTR_CUDA_API_VERSION
	.align		4
        /*0000*/ 	.byte	0x04, 0x37
        /*0002*/ 	.short	(.L_7 - .L_6)
.L_6:
        /*0004*/ 	.word	0x00000081


	//----- nvinfo : EIATTR_KPARAM_INFO
	.align		4
.L_7:
        /*0008*/ 	.byte	0x04, 0x17
        /*000a*/ 	.short	(.L_9 - .L_8)
.L_8:
        /*000c*/ 	.word	0x00000000
        /*0010*/ 	.short	0x000d
        /*0012*/ 	.short	0x0048
        /*0014*/ 	.byte	0x00, 0xf4, 0x21, 0x00


	//----- nvinfo : EIATTR_KPARAM_INFO
	.align		4
.L_9:
        /*0018*/ 	.byte	0x04, 0x17
        /*001a*/ 	.short	(.L_11 - .L_10)
.L_10:
        /*001c*/ 	.word	0x00000000
        /*0020*/ 	.short	0x000c
        /*0022*/ 	.short	0x0040
        /*0024*/ 	.byte	0x00, 0xf4, 0x21, 0x00


	//----- nvinfo : EIATTR_KPARAM_INFO
	.align		4
.L_11:
        /*0028*/ 	.byte	0x04, 0x17
        /*002a*/ 	.short	(.L_13 - .L_12)
.L_12:
        /*002c*/ 	.word	0x00000000
        /*0030*/ 	.short	0x000b
        /*0032*/ 	.short	0x0038
        /*0034*/ 	.byte	0x00, 0xf0, 0x11, 0x00


	//----- nvinfo : EIATTR_KPARAM_INFO
	.align		4
.L_13:
        /*0038*/ 	.byte	0x04, 0x17
        /*003a*/ 	.short	(.L_15 - .L_14)
.L_14:
        /*003c*/ 	.word	0x00000000
        /*0040*/ 	.short	0x000a
        /*0042*/ 	.short	0x0034
        /*0044*/ 	.byte	0x00, 0xf0, 0x11, 0x00


	//----- nvinfo : EIATTR_KPARAM_INFO
	.align		4
.L_15:
        /*0048*/ 	.byte	0x04, 0x17
        /*004a*/ 	.short	(.L_17 - .L_16)
.L_16:
        /*004c*/ 	.word	0x00000000
        /*0050*/ 	.short	0x0009
        /*0052*/ 	.short	0x0030
        /*0054*/ 	.byte	0x00, 0xf0, 0x11, 0x00


	//----- nvinfo : EIATTR_KPARAM_INFO
	.align		4
.L_17:
        /*0058*/ 	.byte	0x04, 0x17
        /*005a*/ 	.short	(.L_19 - .L_18)
.L_18:
        /*005c*/ 	.word	0x00000000
        /*0060*/ 	.short	0x0008
        /*0062*/ 	.short	0x002c
        /*0064*/ 	.byte	0x00, 0xf0, 0x11, 0x00


	//----- nvinfo : EIATTR_KPARAM_INFO
	.align		4
.L_19:
        /*0068*/ 	.byte	0x04, 0x17
        /*006a*/ 	.short	(.L_21 - .L_20)
.L_20:
        /*006c*/ 	.word	0x00000000
        /*0070*/ 	.short	0x0007
        /*0072*/ 	.short	0x0028
        /*0074*/ 	.byte	0x00, 0xf0, 0x11, 0x00


	//----- nvinfo : EIATTR_KPARAM_INFO
	.align		4
.L_21:
        /*0078*/ 	.byte	0x04, 0x17
        /*007a*/ 	.short	(.L_23 - .L_22)
.L_22:
        /*007c*/ 	.word	0x00000000
        /*0080*/ 	.short	0x0006
        /*0082*/ 	.short	0x0024
        /*0084*/ 	.byte	0x00, 0xf0, 0x11, 0x00


	//----- nvinfo : EIATTR_KPARAM_INFO
	.align		4
.L_23:
        /*0088*/ 	.byte	0x04, 0x17
        /*008a*/ 	.short	(.L_25 - .L_24)
.L_24:
        /*008c*/ 	.word	0x00000000
        /*0090*/ 	.short	0x0005
        /*0092*/ 	.short	0x0020
        /*0094*/ 	.byte	0x00, 0xf0, 0x11, 0x00


	//----- nvinfo : EIATTR_KPARAM_INFO
	.align		4
.L_25:
        /*0098*/ 	.byte	0x04, 0x17
        /*009a*/ 	.short	(.L_27 - .L_26)
.L_26:
        /*009c*/ 	.word	0x00000000
        /*00a0*/ 	.short	0x0004
        /*00a2*/ 	.short	0x001c
        /*00a4*/ 	.byte	0x00, 0xf0, 0x11, 0x00


	//----- nvinfo : EIATTR_KPARAM_INFO
	.align		4
.L_27:
        /*00a8*/ 	.byte	0x04, 0x17
        /*00aa*/ 	.short	(.L_29 - .L_28)
.L_28:
        /*00ac*/ 	.word	0x00000000
        /*00b0*/ 	.short	0x0003
        /*00b2*/ 	.short	0x0018
        /*00b4*/ 	.byte	0x00, 0xf0, 0x11, 0x00


	//----- nvinfo : EIATTR_KPARAM_INFO
	.align		4
.L_29:
        /*00b8*/ 	.byte	0x04, 0x17
        /*00ba*/ 	.short	(.L_31 - .L_30)
.L_30:
        /*00bc*/ 	.word	0x00000000
        /*00c0*/ 	.short	0x0002
        /*00c2*/ 	.short	0x0010
        /*00c4*/ 	.byte	0x00, 0xf4, 0x21, 0x00


	//----- nvinfo : EIATTR_KPARAM_INFO
	.align		4
.L_31:
        /*00c8*/ 	.byte	0x04, 0x17
        /*00ca*/ 	.short	(.L_33 - .L_32)
.L_32:
        /*00cc*/ 	.word	0x00000000
        /*00d0*/ 	.short	0x0001
        /*00d2*/ 	.short	0x0008
        /*00d4*/ 	.byte	0x00, 0xf4, 0x21, 0x00


	//----- nvinfo : EIATTR_KPARAM_INFO
	.align		4
.L_33:
        /*00d8*/ 	.byte	0x04, 0x17
        /*00da*/ 	.short	(.L_35 - .L_34)
.L_34:
        /*00dc*/ 	.word	0x00000000
        /*00e0*/ 	.short	0x0000
        /*00e2*/ 	.short	0x0000
        /*00e4*/ 	.byte	0x00, 0xf4, 0x21, 0x00


	//----- nvinfo : EIATTR_SPARSE_MMA_MASK
	.align		4
.L_35:
        /*00e8*/ 	.byte	0x03, 0x50
        /*00ea*/ 	.short	0x0000


	//----- nvinfo : EIATTR_MAXREG_COUNT
	.align		4
        /*00ec*/ 	.byte	0x03, 0x1b
        /*00ee*/ 	.short	0x00ff


	//----- nvinfo : EIATTR_NUM_BARRIERS
	.align		4
        /*00f0*/ 	.byte	0x02, 0x4c
        /*00f2*/ 	.byte	0x01
	.zero		1


	//----- nvinfo : EIATTR_VRC_CTA_INIT_COUNT
	.align		4
        /*00f4*/ 	.byte	0x02, 0x4a
	.zero		1
	.zero		1


	//----- nvinfo : EIATTR_EXIT_INSTR_OFFSETS
	.align		4
        /*00f8*/ 	.byte	0x04, 0x1c
        /*00fa*/ 	.short	(.L_37 - .L_36)


	//   ....[0]....
.L_36:
        /*00fc*/ 	.word	0x000064a0


	//   ....[1]....
        /*0100*/ 	.word	0x000064d0


	//----- nvinfo : EIATTR_REQNTID
	.align		4
.L_37:
        /*0104*/ 	.byte	0x04, 0x10
        /*0106*/ 	.short	(.L_39 - .L_38)
.L_38:
        /*0108*/ 	.word	0x00000040
        /*010c*/ 	.word	0x00000001
        /*0110*/ 	.word	0x00000001


	//----- nvinfo : EIATTR_CBANK_PARAM_SIZE
	.align		4
.L_39:
        /*0114*/ 	.byte	0x03, 0x19
        /*0116*/ 	.short	0x0050


	//----- nvinfo : EIATTR_PARAM_CBANK
	.align		4
        /*0118*/ 	.byte	0x04, 0x0a
        /*011a*/ 	.short	(.L_41 - .L_40)
	.align		4
.L_40:
        /*011c*/ 	.word	index@(.nv.constant0.matmul_kernel)
        /*0120*/ 	.short	0x0380
        /*0122*/ 	.short	0x0050


	//----- nvinfo : EIATTR_SW_WAR
	.align		4
.L_41:
        /*0124*/ 	.byte	0x04, 0x36
        /*0126*/ 	.short	(.L_43 - .L_42)
.L_42:
        /*0128*/ 	.word	0x00000008
.L_43:


//--------------------- .nv.compat                --------------------------
	.section	.nv.compat,"",@"SHT_CUDA_COMPAT_INFO"
	.align	4
        /*0000*/ 	.byte	0x02, 0x02, 0x01, 0x00, 0x02, 0x05, 0x05, 0x00, 0x02, 0x03, 0x00, 0x00, 0x02, 0x06, 0x01, 0x00


//--------------------- .nv.callgraph             --------------------------
	.section	.nv.callgraph,"",@"SHT_CUDA_CALLGRAPH"
	.align	4
	.sectionentsize	8
	.align		4
        /*0000*/ 	.word	0x00000000
	.align		4
        /*0004*/ 	.word	0xffffffff
	.align		4
        /*0008*/ 	.word	0x00000000
	.align		4
        /*000c*/ 	.word	0xfffffffe
	.align		4
        /*0010*/ 	.word	0x00000000
	.align		4
        /*0014*/ 	.word	0xfffffffd
	.align		4
        /*0018*/ 	.word	0x00000000
	.align		4
        /*001c*/ 	.word	0xfffffffc


//--------------------- .text.matmul_kernel       --------------------------
	.section	.text.matmul_kernel,"ax",@progbits
	.align	128
        .global         matmul_kernel
        .type           matmul_kernel,@function
        .size           matmul_kernel,(.L_x_3 - matmul_kernel)
        .other          matmul_kernel,@"STO_CUDA_ENTRY STV_DEFAULT"
matmul_kernel:
.text.matmul_kernel:
[----:B------:R-:W0:Y:S08]  /*0000*/  LDC R1, c[0x0][0x37c] ;  /* 0x0000df00ff017b82 */ /* 0x000e300000000800 */
[----:B------:R-:W1:Y:S01]  /*0010*/  LDC.64 R20, c[0x0][0x398] ;  /* 0x0000e600ff147b82 */ /* 0x000e620000000a00 */
[----:B------:R-:W2:Y:S01]  /*0020*/  S2R R5, SR_CTAID.X ;  /* 0x0000000000057919 */ /* 0x000ea20000002500 */
[----:B------:R-:W3:Y:S01]  /*0030*/  LDCU UR5, c[0x0][0x3a0] ;  /* 0x00007400ff0577ac */ /* 0x000ee20008000800 */
[----:B------:R-:W-:-:S02]  /*0040*/  CS2R R100, SRZ ;  /* 0x0000000000647805 */ /* 0x000fc4000001ff00 */
[----:B------:R-:W-:Y:S02]  /*0050*/  CS2R R102, SRZ ;  /* 0x0000000000667805 */ /* 0x000fe4000001ff00 */
[----:B------:R-:W-:Y:S02]  /*0060*/  CS2R R68, SRZ ;  /* 0x0000000000447805 */ /* 0x000fe4000001ff00 */
[----:B------:R-:W-:Y:S02]  /*0070*/  CS2R R70, SRZ ;  /* 0x0000000000467805 */ /* 0x000fe4000001ff00 */
[----:B------:R-:W-:Y:S01]  /*0080*/  CS2R R96, SRZ ;  /* 0x0000000000607805 */ /* 0x000fe2000001ff00 */
[----:B------:R-:W4:Y:S01]  /*0090*/  S2UR UR7, SR_CgaCtaId ;  /* 0x00000000000779c3 */ /* 0x000f220000008800 */
[----:B------:R-:W-:Y:S02]  /*00a0*/  CS2R R98, SRZ ;  /* 0x0000000000627805 */ /* 0x000fe4000001ff00 */
[----:B------:R-:W-:-:S02]  /*00b0*/  CS2R R64, SRZ ;  /* 0x0000000000407805 */ /* 0x000fc4000001ff00 */
[----:B------:R-:W-:Y:S02]  /*00c0*/  CS2R R66, SRZ ;  /* 0x0000000000427805 */ /* 0x000fe4000001ff00 */
[----:B------:R-:W-:Y:S02]  /*00d0*/  CS2R R92, SRZ ;  /* 0x00000000005c7805 */ /* 0x000fe4000001ff00 */
[----:B------:R-:W-:Y:S02]  /*00e0*/  CS2R R94, SRZ ;  /* 0x00000000005e7805 */ /* 0x000fe4000001ff00 */
[----:B------:R-:W-:Y:S02]  /*00f0*/  CS2R R60, SRZ ;  /* 0x00000000003c7805 */ /* 0x000fe4000001ff00 */
[----:B------:R-:W-:Y:S02]  /*0100*/  CS2R R62, SRZ ;  /* 0x00000000003e7805 */ /* 0x000fe4000001ff00 */
[----:B------:R-:W-:-:S02]  /*0110*/  CS2R R88, SRZ ;  /* 0x0000000000587805 */ /* 0x000fc4000001ff00 */
[----:B------:R-:W-:Y:S02]  /*0120*/  CS2R R90, SRZ ;  /* 0x00000000005a7805 */ /* 0x000fe4000001ff00 */
[----:B------:R-:W-:Y:S02]  /*0130*/  CS2R R32, SRZ ;  /* 0x0000000000207805 */ /* 0x000fe4000001ff00 */
[----:B------:R-:W-:Y:S01]  /*0140*/  CS2R R34, SRZ ;  /* 0x0000000000227805 */ /* 0x000fe2000001ff00 */
[----:B---3--:R-:W-:Y:S01]  /*0150*/  UIADD3 UR5, UPT, UPT, UR5, 0x1f, URZ ;  /* 0x0000001f05057890 */ /* 0x008fe2000fffe0ff */
[----:B------:R-:W-:Y:S01]  /*0160*/  UMOV UR6, 0x400 ;  /* 0x0000040000067882 */ /* 0x000fe20000000000 */
[----:B------:R-:W3:Y:S01]  /*0170*/  LDCU.64 UR8, c[0x0][0x358] ;  /* 0x00006b00ff0877ac */ /* 0x000ee20008000a00 */
[----:B-1----:R-:W-:Y:S01]  /*0180*/  VIADD R0, R21, 0x3f ;  /* 0x0000003f15007836 */ /* 0x002fe20000000000 */
[----:B------:R-:W-:-:S04]  /*0190*/  UISETP.GE.AND UP0, UPT, UR5, 0x20, UPT ;  /* 0x000000200500788c */ /* 0x000fc8000bf06270 */
[----:B------:R-:W-:Y:S01]  /*01a0*/  SHF.R.S32.HI R3, RZ, 0x1f, R0 ;  /* 0x0000001fff037819 */ /* 0x000fe20000011400 */
[----:B----4-:R-:W-:-:S03]  /*01b0*/  ULEA UR6, UR7, UR6, 0x18 ;  /* 0x0000000607067291 */ /* 0x010fc6000f8ec0ff */
[----:B------:R-:W-:Y:S02]  /*01c0*/  LEA.HI R3, R3, R0, RZ, 0x6 ;  /* 0x0000000003037211 */ /* 0x000fe400078f30ff */
[----:B--2---:R-:W-:Y:S02]  /*01d0*/  IABS R8, R5 ;  /* 0x0000000500087213 */ /* 0x004fe40000000000 */
[----:B------:R-:W-:-:S05]  /*01e0*/  SHF.R.S32.HI R3, RZ, 0x6, R3 ;  /* 0x00000006ff037819 */ /* 0x000fca0000011403 */
[----:B------:R-:W-:-:S05]  /*01f0*/  IMAD.SHL.U32 R4, R3, 0x8, RZ ;  /* 0x0000000803047824 */ /* 0x000fca00078e00ff */
[-C--:B------:R-:W-:Y:S02]  /*0200*/  IABS R7, R4.reuse ;  /* 0x0000000400077213 */ /* 0x080fe40000000000 */
[----:B------:R-:W-:Y:S02]  /*0210*/  IABS R10, R4 ;  /* 0x00000004000a7213 */ /* 0x000fe40000000000 */
[----:B------:R-:W1:Y:S08]  /*0220*/  I2F.RP R0, R7 ;  /* 0x0000000700007306 */ /* 0x000e700000209400 */
[----:B-1----:R-:W1:Y:S02]  /*0230*/  MUFU.RCP R0, R0 ;  /* 0x0000000000007308 */ /* 0x002e640000001000 */
[----:B-1----:R-:W-:-:S02]  /*0240*/  VIADD R2, R0, 0xffffffe ;  /* 0x0ffffffe00027836 */ /* 0x002fc40000000000 */
[----:B------:R-:W-:-:S04]  /*0250*/  IMAD.MOV R0, RZ, RZ, -R10 ;  /* 0x000000ffff007224 */ /* 0x000fc800078e0a0a */
[----:B------:R1:W2:Y:S02]  /*0260*/  F2I.FTZ.U32.TRUNC.NTZ R3, R2 ;  /* 0x0000000200037305 */ /* 0x0002a4000021f000 */
[----:B-1----:R-:W-:Y:S02]  /*0270*/  IMAD.MOV.U32 R2, RZ, RZ, RZ ;  /* 0x000000ffff027224 */ /* 0x002fe400078e00ff */
[----:B--2---:R-:W-:-:S04]  /*0280*/  IMAD.MOV R6, RZ, RZ, -R3 ;  /* 0x000000ffff067224 */ /* 0x004fc800078e0a03 */
[----:B------:R-:W-:Y:S02]  /*0290*/  IMAD R9, R6, R7, RZ ;  /* 0x0000000706097224 */ /* 0x000fe400078e02ff */
[----:B------:R-:W-:Y:S02]  /*02a0*/  IMAD.MOV.U32 R6, RZ, RZ, R8 ;  /* 0x000000ffff067224 */ /* 0x000fe400078e0008 */
[----:B------:R-:W-:-:S06]  /*02b0*/  IMAD.HI.U32 R3, R3, R9, R2 ;  /* 0x0000000903037227 */ /* 0x000fcc00078e0002 */
[----:B------:R-:W-:-:S04]  /*02c0*/  IMAD.HI.U32 R3, R3, R6, RZ ;  /* 0x0000000603037227 */ /* 0x000fc800078e00ff */
[----:B------:R-:W-:-:S05]  /*02d0*/  IMAD R0, R3, R0, R6 ;  /* 0x0000000003007224 */ /* 0x000fca00078e0206 */
[----:B------:R-:W-:-:S13]  /*02e0*/  ISETP.GT.U32.AND P1, PT, R7, R0, PT ;  /* 0x000000000700720c */ /* 0x000fda0003f24070 */
[----:B------:R-:W-:Y:S02]  /*02f0*/  @!P1 IMAD.IADD R0, R0, 0x1, -R7 ;  /* 0x0000000100009824 */ /* 0x000fe400078e0a07 */
[----:B------:R-:W-:Y:S01]  /*0300*/  @!P1 VIADD R3, R3, 0x1 ;  /* 0x0000000103039836 */ /* 0x000fe20000000000 */
[----:B------:R-:W-:Y:S02]  /*0310*/  ISETP.NE.AND P1, PT, R4, RZ, PT ;  /* 0x000000ff0400720c */ /* 0x000fe40003f25270 */
[----:B------:R-:W-:Y:S02]  /*0320*/  ISETP.GE.U32.AND P0, PT, R0, R7, PT ;  /* 0x000000070000720c */ /* 0x000fe40003f06070 */
[----:B------:R-:W-:-:S04]  /*0330*/  LOP3.LUT R0, R5, R4, RZ, 0x3c, !PT ;  /* 0x0000000405007212 */ /* 0x000fc800078e3cff */
[----:B------:R-:W-:Y:S01]  /*0340*/  ISETP.GE.AND P2, PT, R0, RZ, PT ;  /* 0x000000ff0000720c */ /* 0x000fe20003f46270 */
[----:B------:R-:W-:-:S06]  /*0350*/  VIADD R0, R20, 0x3f ;  /* 0x0000003f14007836 */ /* 0x000fcc0000000000 */
[----:B------:R-:W-:-:S04]  /*0360*/  @P0 VIADD R3, R3, 0x1 ;  /* 0x0000000103030836 */ /* 0x000fc80000000000 */
[----:B------:R-:W-:Y:S01]  /*0370*/  IMAD.MOV.U32 R2, RZ, RZ, R3 ;  /* 0x000000ffff027224 */ /* 0x000fe200078e0003 */
[----:B------:R-:W-:-:S03]  /*0380*/  SHF.R.S32.HI R3, RZ, 0x1f, R0 ;  /* 0x0000001fff037819 */ /* 0x000fc60000011400 */
[----:B------:R-:W-:Y:S01]  /*0390*/  @!P2 IMAD.MOV R2, RZ, RZ, -R2 ;  /* 0x000000ffff02a224 */ /* 0x000fe200078e0a02 */
[----:B------:R-:W-:Y:S02]  /*03a0*/  @!P1 LOP3.LUT R2, RZ, R4, RZ, 0x33, !PT ;  /* 0x00000004ff029212 */ /* 0x000fe400078e33ff */
[----:B------:R-:W-:-:S03]  /*03b0*/  LEA.HI R3, R3, R0, RZ, 0x6 ;  /* 0x0000000003037211 */ /* 0x000fc600078f30ff */
[----:B------:R-:W-:Y:S02]  /*03c0*/  IMAD.SHL.U32 R6, R2, 0x8, RZ ;  /* 0x0000000802067824 */ /* 0x000fe400078e00ff */
[----:B------:R-:W-:-:S03]  /*03d0*/  IMAD.MOV R2, RZ, RZ, -R2 ;  /* 0x000000ffff027224 */ /* 0x000fc600078e0a02 */
[----:B------:R-:W-:Y:S01]  /*03e0*/  LEA.HI.SX32 R3, R3, -R6, 0x1a ;  /* 0x8000000603037211 */ /* 0x000fe200078fd2ff */
[----:B------:R-:W-:-:S03]  /*03f0*/  IMAD R8, R4, R2, R5 ;  /* 0x0000000204087224 */ /* 0x000fc600078e0205 */
[----:B------:R-:W-:-:S04]  /*0400*/  VIMNMX R11, PT, PT, R3, 0x8, PT ;  /* 0x00000008030b7848 */ /* 0x000fc80003fe0100 */
[-C--:B------:R-:W-:Y:S02]  /*0410*/  IABS R7, R11.reuse ;  /* 0x0000000b00077213 */ /* 0x080fe40000000000 */
[----:B------:R-:W-:Y:S02]  /*0420*/  IABS R4, R11 ;  /* 0x0000000b00047213 */ /* 0x000fe40000000000 */
[----:B------:R-:W1:Y:S08]  /*0430*/  I2F.RP R0, R7 ;  /* 0x0000000700007306 */ /* 0x000e700000209400 */
[----:B-1----:R-:W1:Y:S02]  /*0440*/  MUFU.RCP R0, R0 ;  /* 0x0000000000007308 */ /* 0x002e640000001000 */
[----:B-1----:R-:W-:-:S02]  /*0450*/  VIADD R3, R0, 0xffffffe ;  /* 0x0ffffffe00037836 */ /* 0x002fc40000000000 */
[----:B------:R-:W-:Y:S02]  /*0460*/  IMAD.MOV R0, RZ, RZ, -R4 ;  /* 0x000000ffff007224 */ /* 0x000fe400078e0a04 */
[----:B------:R-:W1:Y:S02]  /*0470*/  S2R R4, SR_TID.X ;  /* 0x0000000000047919 */ /* 0x000e640000002100 */
[----:B------:R-:W2:Y:S02]  /*0480*/  F2I.FTZ.U32.TRUNC.NTZ R3, R3 ;  /* 0x0000000300037305 */ /* 0x000ea4000021f000 */
[----:B--2---:R-:W-:-:S04]  /*0490*/  IMAD.MOV R9, RZ, RZ, -R3 ;  /* 0x000000ffff097224 */ /* 0x004fc800078e0a03 */
[----:B------:R-:W-:Y:S01]  /*04a0*/  IMAD.MOV.U32 R2, RZ, RZ, R9 ;  /* 0x000000ffff027224 */ /* 0x000fe200078e0009 */
[----:B------:R-:W-:-:S03]  /*04b0*/  IABS R9, R8 ;  /* 0x0000000800097213 */ /* 0x000fc60000000000 */
[----:B------:R-:W-:Y:S02]  /*04c0*/  IMAD R5, R2, R7, RZ ;  /* 0x0000000702057224 */ /* 0x000fe400078e02ff */
[----:B------:R-:W-:-:S04]  /*04d0*/  IMAD.MOV.U32 R2, RZ, RZ, RZ ;  /* 0x000000ffff027224 */ /* 0x000fc800078e00ff */
[----:B------:R-:W-:Y:S01]  /*04e0*/  IMAD.HI.U32 R2, R3, R5, R2 ;  /* 0x0000000503027227 */ /* 0x000fe200078e0002 */
[C---:B-1----:R-:W-:Y:S02]  /*04f0*/  LOP3.LUT R3, R4.reuse, 0x20, RZ, 0xc0, !PT ;  /* 0x0000002004037812 */ /* 0x042fe400078ec0ff */
[----:B------:R-:W-:Y:S02]  /*0500*/  LOP3.LUT R12, R4, 0x3f, RZ, 0xc0, !PT ;  /* 0x0000003f040c7812 */ /* 0x000fe400078ec0ff */
[----:B------:R-:W-:Y:S01]  /*0510*/  R2UR UR4, R3 ;  /* 0x00000000030472ca */ /* 0x000fe200000e0000 */
        /* <DEDUP_REMOVED lines=8> */
[----:B------:R-:W-:-:S07]  /*05a0*/  ISETP.GE.AND P2, PT, R0, RZ, PT ;  /* 0x000000ff0000720c */ /* 0x000fce0003f46270 */
[----:B------:R-:W-:-:S06]  /*05b0*/  @P0 VIADD R2, R2, 0x1 ;  /* 0x0000000102020836 */ /* 0x000fcc0000000000 */
[----:B------:R-:W-:Y:S01]  /*05c0*/  @!P2 IMAD.MOV R2, RZ, RZ, -R2 ;  /* 0x000000ffff02a224 */ /* 0x000fe200078e0a02 */
[----:B------:R-:W-:-:S05]  /*05d0*/  @!P1 LOP3.LUT R2, RZ, R11, RZ, 0x33, !PT ;  /* 0x0000000bff029212 */ /* 0x000fca00078e33ff */
[----:B------:R-:W-:Y:S02]  /*05e0*/  IMAD.MOV R0, RZ, RZ, -R2 ;  /* 0x000000ffff007224 */ /* 0x000fe400078e0a02 */
[----:B------:R-:W-:Y:S02]  /*05f0*/  IMAD.SHL.U32 R2, R2, 0x40, RZ ;  /* 0x0000004002027824 */ /* 0x000fe400078e00ff */
[----:B------:R-:W-:-:S04]  /*0600*/  IMAD R0, R11, R0, R8 ;  /* 0x000000000b007224 */ /* 0x000fc800078e0208 */
[----:B------:R-:W-:Y:S01]  /*0610*/  IMAD.IADD R3, R6, 0x1, R0 ;  /* 0x0000000106037824 */ /* 0x000fe200078e0200 */
[----:B------:R-:W-:-:S03]  /*0620*/  LOP3.LUT R0, R4, 0x1f, RZ, 0xc0, !PT ;  /* 0x0000001f04007812 */ /* 0x000fc600078ec0ff */
[----:B------:R-:W-:Y:S01]  /*0630*/  IMAD R3, R3, 0x40, R12 ;  /* 0x0000004003037824 */ /* 0x000fe200078e020c */
[----:B0--3--:R-:W-:Y:S06]  /*0640*/  BRA.U !UP0, `(.L_x_0) ;  /* 0x0000004108807547 */ /* 0x009fec000b800000 */
[----:B------:R-:W-:Y:S01]  /*0650*/  IABS R22, R20 ;  /* 0x0000001400167213 */ /* 0x000fe20000000000 */
[----:B------:R-:W-:Y:S01]  /*0660*/  IMAD.U32 R17, RZ, RZ, UR4 ;  /* 0x00000004ff117e24 */ /* 0x000fe2000f8e00ff */
[----:B------:R-:W-:Y:S01]  /*0670*/  IABS R7, R21 ;  /* 0x0000001500077213 */ /* 0x000fe20000000000 */
[----:B------:R-:W0:Y:S01]  /*0680*/  LDC.64 R130, c[0x0][0x388] ;  /* 0x0000e200ff827b82 */ /* 0x000e220000000a00 */
[----:B------:R-:W1:Y:S01]  /*0690*/  I2F.RP R6, R22 ;  /* 0x0000001600067306 */ /* 0x000e620000209400 */
[----:B------:R-:W-:Y:S01]  /*06a0*/  ISETP.GE.AND P3, PT, R3, RZ, PT ;  /* 0x000000ff0300720c */ /* 0x000fe20003f66270 */
[----:B------:R-:W2:Y:S01]  /*06b0*/  LDCU UR7, c[0x0][0x3a4] ;  /* 0x00007480ff0777ac */ /* 0x000ea20008000800 */
[----:B------:R-:W-:Y:S01]  /*06c0*/  LEA.HI R17, R17, R2, RZ, 0x1b ;  /* 0x0000000211117211 */ /* 0x000fe200078fd8ff */
[----:B------:R-:W-:Y:S01]  /*06d0*/  IMAD.SHL.U32 R12, R12, 0x2, RZ ;  /* 0x000000020c0c7824 */ /* 0x000fe200078e00ff */
[----:B------:R-:W-:Y:S01]  /*06e0*/  CS2R R116, SRZ ;  /* 0x0000000000747805 */ /* 0x000fe2000001ff00 */
[----:B------:R-:W3:Y:S01]  /*06f0*/  LDCU UR10, c[0x0][0x3a0] ;  /* 0x00007400ff0a77ac */ /* 0x000ee20008000800 */
[----:B------:R-:W-:Y:S01]  /*0700*/  IABS R72, R17 ;  /* 0x0000001100487213 */ /* 0x000fe20000000000 */
[----:B------:R-:W4:Y:S01]  /*0710*/  I2F.RP R5, R7 ;  /* 0x0000000700057306 */ /* 0x000f220000209400 */
[C---:B------:R-:W-:Y:S01]  /*0720*/  VIADD R15, R17.reuse, 0x3a ;  /* 0x0000003a110f7836 */ /* 0x040fe20000000000 */
[----:B------:R-:W5:Y:S01]  /*0730*/  LDC.64 R200, c[0x0][0x380] ;  /* 0x0000e000ffc87b82 */ /* 0x000f620000000a00 */
[C---:B------:R-:W-:Y:S01]  /*0740*/  VIADD R19, R17.reuse, 0x34 ;  /* 0x0000003411137836 */ /* 0x040fe20000000000 */
[----:B------:R-:W-:Y:S01]  /*0750*/  CS2R R118, SRZ ;  /* 0x0000000000767805 */ /* 0x000fe2000001ff00 */
[C---:B------:R-:W-:Y:S01]  /*0760*/  VIADD R23, R17.reuse, 0x22 ;  /* 0x0000002211177836 */ /* 0x040fe20000000000 */
[----:B------:R-:W-:Y:S01]  /*0770*/  IABS R16, R15 ;  /* 0x0000000f00107213 */ /* 0x000fe20000000000 */
[----:B------:R-:W-:Y:S01]  /*0780*/  VIADD R25, R17, 0x20 ;  /* 0x0000002011197836 */ /* 0x000fe20000000000 */
[----:B-1----:R-:W1:Y:S01]  /*0790*/  MUFU.RCP R6, R6 ;  /* 0x0000000600067308 */ /* 0x002e620000001000 */
[----:B------:R-:W-:Y:S01]  /*07a0*/  ISETP.GE.AND P4, PT, R15, RZ, PT ;  /* 0x000000ff0f00720c */ /* 0x000fe20003f86270 */
[C---:B------:R-:W-:Y:S01]  /*07b0*/  VIADD R15, R17.reuse, 0x36 ;  /* 0x00000036110f7836 */ /* 0x040fe20000000000 */
[----:B------:R-:W-:Y:S01]  /*07c0*/  IABS R40, R23 ;  /* 0x0000001700287213 */ /* 0x000fe20000000000 */
[C---:B------:R-:W-:Y:S01]  /*07d0*/  VIADD R29, R17.reuse, 0x8 ;  /* 0x00000008111d7836 */ /* 0x040fe20000000000 */
[----:B------:R-:W-:Y:S01]  /*07e0*/  IABS R42, R25 ;  /* 0x00000019002a7213 */ /* 0x000fe20000000000 */
[C---:B------:R-:W-:Y:S01]  /*07f0*/  VIADD R31, R17.reuse, 0x6 ;  /* 0x00000006111f7836 */ /* 0x040fe20000000000 */
[----:B------:R-:W0:Y:S01]  /*0800*/  LDC R181, c[0x0][0x3ac] ;  /* 0x0000eb00ffb57b82 */ /* 0x000e220000000800 */
[----:B----4-:R-:W4:Y:S01]  /*0810*/  MUFU.RCP R5, R5 ;  /* 0x0000000500057308 */ /* 0x010f220000001000 */
[----:B------:R-:W-:Y:S01]  /*0820*/  IABS R66, R29 ;  /* 0x0000001d00427213 */ /* 0x000fe20000000000 */
[C---:B------:R-:W-:Y:S01]  /*0830*/  VIADD R27, R17.reuse, 0xa ;  /* 0x0000000a111b7836 */ /* 0x040fe20000000000 */
[----:B------:R-:W-:Y:S01]  /*0840*/  IABS R68, R31 ;  /* 0x0000001f00447213 */ /* 0x000fe20000000000 */
[C---:B------:R-:W-:Y:S01]  /*0850*/  VIADD R33, R17.reuse, 0x4 ;  /* 0x0000000411217836 */ /* 0x040fe20000000000 */
[----:B------:R-:W-:Y:S01]  /*0860*/  CS2R R112, SRZ ;  /* 0x0000000000707805 */ /* 0x000fe2000001ff00 */
[----:B------:R-:W-:Y:S01]  /*0870*/  VIADD R35, R17, 0x2 ;  /* 0x0000000211237836 */ /* 0x000fe20000000000 */
[----:B------:R-:W-:-:S02]  /*0880*/  IABS R64, R27 ;  /* 0x0000001b00407213 */ /* 0x000fc40000000000 */
[----:B------:R-:W-:Y:S01]  /*0890*/  CS2R R114, SRZ ;  /* 0x0000000000727805 */ /* 0x000fe2000001ff00 */
[----:B-1----:R-:W-:Y:S01]  /*08a0*/  VIADD R10, R6, 0xffffffe ;  /* 0x0ffffffe060a7836 */ /* 0x002fe20000000000 */
[----:B------:R-:W-:Y:S02]  /*08b0*/  IABS R6, R3 ;  /* 0x0000000300067213 */ /* 0x000fe40000000000 */
[----:B------:R-:W-:Y:S02]  /*08c0*/  CS2R R108, SRZ ;  /* 0x00000000006c7805 */ /* 0x000fe4000001ff00 */
[----:B------:R-:W-:Y:S01]  /*08d0*/  CS2R R110, SRZ ;  /* 0x00000000006e7805 */ /* 0x000fe2000001ff00 */
[----:B------:R1:W0:Y:S01]  /*08e0*/  F2I.FTZ.U32.TRUNC.NTZ R11, R10 ;  /* 0x0000000a000b7305 */ /* 0x000222000021f000 */
[----:B------:R-:W-:Y:S02]  /*08f0*/  CS2R R104, SRZ ;  /* 0x0000000000687805 */ /* 0x000fe4000001ff00 */
[----:B------:R-:W-:-:S02]  /*0900*/  CS2R R106, SRZ ;  /* 0x00000000006a7805 */ /* 0x000fc4000001ff00 */
[----:B------:R-:W-:Y:S01]  /*0910*/  CS2R R100, SRZ ;  /* 0x0000000000647805 */ /* 0x000fe2000001ff00 */
[----:B----4-:R-:W-:Y:S01]  /*0920*/  VIADD R8, R5, 0xffffffe ;  /* 0x0ffffffe05087836 */ /* 0x010fe20000000000 */
[----:B------:R-:W-:Y:S02]  /*0930*/  CS2R R102, SRZ ;  /* 0x0000000000667805 */ /* 0x000fe4000001ff00 */
[----:B------:R-:W-:Y:S02]  /*0940*/  CS2R R96, SRZ ;  /* 0x0000000000607805 */ /* 0x000fe4000001ff00 */
[----:B------:R-:W-:Y:S01]  /*0950*/  CS2R R98, SRZ ;  /* 0x0000000000627805 */ /* 0x000fe2000001ff00 */
[----:B------:R-:W4:Y:S01]  /*0960*/  F2I.FTZ.U32.TRUNC.NTZ R9, R8 ;  /* 0x0000000800097305 */ /* 0x000f22000021f000 */
[----:B-1----:R-:W-:Y:S01]  /*0970*/  IMAD.MOV.U32 R10, RZ, RZ, RZ ;  /* 0x000000ffff0a7224 */ /* 0x002fe200078e00ff */
[----:B------:R-:W-:Y:S01]  /*0980*/  CS2R R92, SRZ ;  /* 0x00000000005c7805 */ /* 0x000fe2000001ff00 */
[----:B0-----:R-:W-:Y:S01]  /*0990*/  IMAD R179, R0, R181, RZ ;  /* 0x000000b500b37224 */ /* 0x001fe200078e02ff */
[----:B------:R-:W-:-:S02]  /*09a0*/  CS2R R94, SRZ ;  /* 0x00000000005e7805 */ /* 0x000fc4000001ff00 */
[----:B------:R-:W-:Y:S02]  /*09b0*/  CS2R R88, SRZ ;  /* 0x0000000000587805 */ /* 0x000fe4000001ff00 */
[----:B------:R-:W-:Y:S01]  /*09c0*/  CS2R R90, SRZ ;  /* 0x00000000005a7805 */ /* 0x000fe2000001ff00 */
[----:B------:R-:W-:Y:S01]  /*09d0*/  IMAD.MOV R13, RZ, RZ, -R11 ;  /* 0x000000ffff0d7224 */ /* 0x000fe200078e0a0b */
[----:B------:R-:W-:Y:S02]  /*09e0*/  CS2R R84, SRZ ;  /* 0x0000000000547805 */ /* 0x000fe4000001ff00 */
[----:B------:R-:W-:Y:S02]  /*09f0*/  CS2R R86, SRZ ;  /* 0x0000000000567805 */ /* 0x000fe4000001ff00 */
[----:B------:R-:W-:Y:S01]  /*0a00*/  CS2R R80, SRZ ;  /* 0x0000000000507805 */ /* 0x000fe2000001ff00 */
[----:B------:R-:W-:Y:S01]  /*0a10*/  IMAD R13, R13, R22, RZ ;  /* 0x000000160d0d7224 */ /* 0x000fe200078e02ff */
[----:B------:R-:W-:-:S02]  /*0a20*/  CS2R R82, SRZ ;  /* 0x0000000000527805 */ /* 0x000fc4000001ff00 */
[----:B------:R-:W-:Y:S02]  /*0a30*/  CS2R R78, SRZ ;  /* 0x00000000004e7805 */ /* 0x000fe4000001ff00 */
[C---:B------:R-:W-:Y:S01]  /*0a40*/  LOP3.LUT R171, R12.reuse, 0x10, RZ, 0x3c, !PT ;  /* 0x000000100cab7812 */ /* 0x040fe200078e3cff */
[----:B------:R-:W-:Y:S01]  /*0a50*/  IMAD.HI.U32 R11, R11, R13, R10 ;  /* 0x0000000d0b0b7227 */ /* 0x000fe200078e000a */
[C---:B------:R-:W-:Y:S01]  /*0a60*/  LOP3.LUT R172, R12.reuse, 0x20, RZ, 0x3c, !PT ;  /* 0x000000200cac7812 */ /* 0x040fe200078e3cff */
[----:B------:R-:W-:Y:S01]  /*0a70*/  ULEA UR4, UR4, UR6, 0x4 ;  /* 0x0000000604047291 */ /* 0x000fe2000f8e20ff */
[C---:B------:R-:W-:Y:S01]  /*0a80*/  LOP3.LUT R173, R12.reuse, 0x30, RZ, 0x3c, !PT ;  /* 0x000000300cad7812 */ /* 0x040fe200078e3cff */
[----:B----4-:R-:W-:Y:S01]  /*0a90*/  IMAD.MOV R8, RZ, RZ, -R9 ;  /* 0x000000ffff087224 */ /* 0x010fe200078e0a09 */
[C---:B------:R-:W-:Y:S01]  /*0aa0*/  LOP3.LUT R174, R12.reuse, 0x40, RZ, 0x3c, !PT ;  /* 0x000000400cae7812 */ /* 0x040fe200078e3cff */
[----:B------:R-:W-:Y:S01]  /*0ab0*/  IMAD.HI.U32 R11, R11, R6, RZ ;  /* 0x000000060b0b7227 */ /* 0x000fe200078e00ff */
[----:B------:R-:W-:-:S02]  /*0ac0*/  LOP3.LUT R175, R12, 0x50, RZ, 0x3c, !PT ;  /* 0x000000500caf7812 */ /* 0x000fc400078e3cff */
[----:B------:R-:W-:Y:S01]  /*0ad0*/  LOP3.LUT R176, R12, 0x60, RZ, 0x3c, !PT ;  /* 0x000000600cb07812 */ /* 0x000fe200078e3cff */
[----:B------:R-:W-:Y:S01]  /*0ae0*/  IMAD R5, R8, R7, RZ ;  /* 0x0000000708057224 */ /* 0x000fe200078e02ff */
[----:B------:R-:W-:Y:S01]  /*0af0*/  LOP3.LUT R177, R12, 0x70, RZ, 0x3c, !PT ;  /* 0x000000700cb17812 */ /* 0x000fe200078e3cff */
[----:B------:R-:W-:Y:S02]  /*0b00*/  VIADD R13, R17, 0x3e ;  /* 0x0000003e110d7836 */ /* 0x000fe40000000000 */
[----:B------:R-:W-:Y:S02]  /*0b10*/  IMAD.MOV R11, RZ, RZ, -R11 ;  /* 0x000000ffff0b7224 */ /* 0x000fe400078e0a0b */
[----:B------:R-:W-:Y:S01]  /*0b20*/  IMAD.MOV.U32 R8, RZ, RZ, RZ ;  /* 0x000000ffff087224 */ /* 0x000fe200078e00ff */
[----:B------:R-:W-:Y:S01]  /*0b30*/  IABS R10, R13 ;  /* 0x0000000d000a7213 */ /* 0x000fe20000000000 */
[----:B------:R-:W-:Y:S01]  /*0b40*/  IMAD R11, R22, R11, R6 ;  /* 0x0000000b160b7224 */ /* 0x000fe200078e0206 */
[----:B------:R-:W-:Y:S01]  /*0b50*/  ISETP.GE.AND P1, PT, R13, RZ, PT ;  /* 0x000000ff0d00720c */ /* 0x000fe20003f26270 */
[----:B------:R-:W-:-:S03]  /*0b60*/  IMAD.HI.U32 R8, R9, R5, R8 ;  /* 0x0000000509087227 */ /* 0x000fc600078e0008 */
[----:B------:R-:W-:Y:S01]  /*0b70*/  ISETP.GT.U32.AND P0, PT, R22, R11, PT ;  /* 0x0000000b1600720c */ /* 0x000fe20003f04070 */
[----:B------:R-:W-:Y:S02]  /*0b80*/  VIADD R9, R17, 0x3c ;  /* 0x0000003c11097836 */ /* 0x000fe40000000000 */
[----:B------:R-:W-:-:S03]  /*0b90*/  IMAD.HI.U32 R5, R8, R10, RZ ;  /* 0x0000000a08057227 */ /* 0x000fc600078e00ff */
[----:B------:R-:W-:Y:S01]  /*0ba0*/  IABS R14, R9 ;  /* 0x00000009000e7213 */ /* 0x000fe20000000000 */
[----:B------:R-:W-:Y:S02]  /*0bb0*/  IMAD.MOV R5, RZ, RZ, -R5 ;  /* 0x000000ffff057224 */ /* 0x000fe400078e0a05 */
[----:B------:R-:W-:Y:S02]  /*0bc0*/  VIADD R13, R17, 0x38 ;  /* 0x00000038110d7836 */ /* 0x000fe40000000000 */
[----:B------:R-:W-:Y:S02]  /*0bd0*/  IMAD R10, R7, R5, R10 ;  /* 0x00000005070a7224 */ /* 0x000fe400078e020a */
[----:B------:R-:W-:Y:S01]  /*0be0*/  @!P0 IMAD.IADD R11, R11, 0x1, -R22 ;  /* 0x000000010b0b8824 */ /* 0x000fe200078e0a16 */
[----:B------:R-:W-:Y:S01]  /*0bf0*/  IABS R18, R13 ;  /* 0x0000000d00127213 */ /* 0x000fe20000000000 */
[----:B------:R-:W-:Y:S01]  /*0c00*/  IMAD.HI.U32 R5, R8, R14, RZ ;  /* 0x0000000e08057227 */ /* 0x000fe200078e00ff */
[----:B------:R-:W-:-:S02]  /*0c10*/  ISETP.GT.U32.AND P2, PT, R7, R10, PT ;  /* 0x0000000a0700720c */ /* 0x000fc40003f44070 */
[----:B------:R-:W-:Y:S01]  /*0c20*/  ISETP.GT.U32.AND P5, PT, R22, R11, PT ;  /* 0x0000000b1600720c */ /* 0x000fe20003fa4070 */
[----:B------:R-:W-:Y:S01]  /*0c30*/  IMAD.HI.U32 R6, R8, R16, RZ ;  /* 0x0000001008067227 */ /* 0x000fe200078e00ff */
[----:B------:R-:W-:-:S03]  /*0c40*/  ISETP.GE.AND P0, PT, R9, RZ, PT ;  /* 0x000000ff0900720c */ /* 0x000fc60003f06270 */
[----:B------:R-:W-:Y:S02]  /*0c50*/  IMAD.MOV R5, RZ, RZ, -R5 ;  /* 0x000000ffff057224 */ /* 0x000fe400078e0a05 */
[----:B------:R-:W-:Y:S02]  /*0c60*/  IMAD.MOV R6, RZ, RZ, -R6 ;  /* 0x000000ffff067224 */ /* 0x000fe400078e0a06 */
[----:B------:R-:W-:Y:S02]  /*0c70*/  IMAD R14, R7, R5, R14 ;  /* 0x00000005070e7224 */ /* 0x000fe400078e020e */
[----:B------:R-:W-:Y:S02]  /*0c80*/  @!P2 IMAD.IADD R10, R10, 0x1, -R7 ;  /* 0x000000010a0aa824 */ /* 0x000fe400078e0a07 */
[----:B------:R-:W-:Y:S01]  /*0c90*/  @!P5 IMAD.IADD R11, R11, 0x1, -R22 ;  /* 0x000000010b0bd824 */ /* 0x000fe200078e0a16 */
[----:B------:R-:W-:Y:S01]  /*0ca0*/  ISETP.NE.AND P5, PT, R20, RZ, PT ;  /* 0x000000ff1400720c */ /* 0x000fe20003fa5270 */
[----:B------:R-:W-:Y:S01]  /*0cb0*/  IMAD.HI.U32 R5, R8, R18, RZ ;  /* 0x0000001208057227 */ /* 0x000fe200078e00ff */
[----:B------:R-:W-:-:S02]  /*0cc0*/  ISETP.GT.U32.AND P2, PT, R7, R10, PT ;  /* 0x0000000a0700720c */ /* 0x000fc40003f44070 */
[C---:B------:R-:W-:Y:S01]  /*0cd0*/  ISETP.GT.U32.AND P6, PT, R7.reuse, R14, PT ;  /* 0x0000000e0700720c */ /* 0x040fe20003fc4070 */
[C---:B------:R-:W-:Y:S01]  /*0ce0*/  IMAD R16, R7.reuse, R6, R16 ;  /* 0x0000000607107224 */ /* 0x040fe200078e0210 */
[----:B------:R-:W-:Y:S01]  /*0cf0*/  IABS R22, R19 ;  /* 0x0000001300167213 */ /* 0x000fe20000000000 */
[----:B------:R-:W-:Y:S01]  /*0d00*/  IMAD.MOV.U32 R6, RZ, RZ, R11 ;  /* 0x000000ffff067224 */ /* 0x000fe200078e000b */
[----:B------:R-:W-:Y:S01]  /*0d10*/  IABS R11, R15 ;  /* 0x0000000f000b7213 */ /* 0x000fe20000000000 */
[----:B------:R-:W-:Y:S02]  /*0d20*/  IMAD.MOV R5, RZ, RZ, -R5 ;  /* 0x000000ffff057224 */ /* 0x000fe400078e0a05 */
[----:B------:R-:W-:Y:S01]  /*0d30*/  @!P3 IMAD.MOV R6, RZ, RZ, -R6 ;  /* 0x000000ffff06b224 */ /* 0x000fe200078e0a06 */
[C---:B------:R-:W-:Y:S01]  /*0d40*/  ISETP.GT.U32.AND P3, PT, R7.reuse, R16, PT ;  /* 0x000000100700720c */ /* 0x040fe20003f64070 */
[----:B------:R-:W-:Y:S01]  /*0d50*/  IMAD R18, R7, R5, R18 ;  /* 0x0000000507127224 */ /* 0x000fe200078e0212 */
[----:B------:R-:W-:Y:S01]  /*0d60*/  @!P5 LOP3.LUT R6, RZ, R20, RZ, 0x33, !PT ;  /* 0x00000014ff06d212 */ /* 0x000fe200078e33ff */
[----:B------:R-:W-:-:S02]  /*0d70*/  @!P2 IMAD.IADD R10, R10, 0x1, -R7 ;  /* 0x000000010a0aa824 */ /* 0x000fc400078e0a07 */
[----:B------:R-:W-:Y:S01]  /*0d80*/  IMAD.HI.U32 R5, R8, R11, RZ ;  /* 0x0000000b08057227 */ /* 0x000fe200078e00ff */
[----:B------:R-:W-:-:S03]  /*0d90*/  ISETP.GT.U32.AND P2, PT, R7, R18, PT ;  /* 0x000000120700720c */ /* 0x000fc60003f44070 */
[----:B------:R-:W-:Y:S02]  /*0da0*/  IMAD.MOV R20, RZ, RZ, -R5 ;  /* 0x000000ffff147224 */ /* 0x000fe400078e0a05 */
[--C-:B------:R-:W-:Y:S01]  /*0db0*/  @!P6 IMAD.IADD R14, R14, 0x1, -R7.reuse ;  /* 0x000000010e0ee824 */ /* 0x100fe200078e0a07 */
[----:B------:R-:W-:Y:S01]  /*0dc0*/  ISETP.GE.AND P6, PT, R13, RZ, PT ;  /* 0x000000ff0d00720c */ /* 0x000fe20003fc6270 */
[----:B------:R-:W-:Y:S02]  /*0dd0*/  @!P3 IMAD.IADD R16, R16, 0x1, -R7 ;  /* 0x000000011010b824 */ /* 0x000fe400078e0a07 */
[C---:B------:R-:W-:Y:S01]  /*0de0*/  IMAD R20, R7.reuse, R20, R11 ;  /* 0x0000001407147224 */ /* 0x040fe200078e020b */
[C---:B------:R-:W-:Y:S01]  /*0df0*/  ISETP.GT.U32.AND P5, PT, R7.reuse, R14, PT ;  /* 0x0000000e0700720c */ /* 0x040fe20003fa4070 */
[----:B------:R-:W-:Y:S01]  /*0e00*/  IMAD.HI.U32 R9, R8, R22, RZ ;  /* 0x0000001608097227 */ /* 0x000fe200078e00ff */
[----:B------:R-:W-:-:S03]  /*0e10*/  ISETP.GT.U32.AND P3, PT, R7, R16, PT ;  /* 0x000000100700720c */ /* 0x000fc60003f64070 */
[----:B------:R-:W-:Y:S02]  /*0e20*/  @!P2 IMAD.IADD R18, R18, 0x1, -R7 ;  /* 0x000000011212a824 */ /* 0x000fe400078e0a07 */
[----:B------:R-:W-:Y:S02]  /*0e30*/  IMAD.MOV R9, RZ, RZ, -R9 ;  /* 0x000000ffff097224 */ /* 0x000fe400078e0a09 */
[----:B------:R-:W-:Y:S01]  /*0e40*/  VIADD R5, R17, 0x32 ;  /* 0x0000003211057836 */ /* 0x000fe20000000000 */
[C---:B------:R-:W-:Y:S01]  /*0e50*/  ISETP.GT.U32.AND P2, PT, R7.reuse, R18, PT ;  /* 0x000000120700720c */ /* 0x040fe20003f44070 */
[C---:B------:R-:W-:Y:S02]  /*0e60*/  IMAD R22, R7.reuse, R9, R22 ;  /* 0x0000000907167224 */ /* 0x040fe400078e0216 */
[--C-:B------:R-:W-:Y:S01]  /*0e70*/  @!P5 IMAD.IADD R14, R14, 0x1, -R7.reuse ;  /* 0x000000010e0ed824 */ /* 0x100fe200078e0a07 */
[----:B------:R-:W-:Y:S01]  /*0e80*/  IABS R24, R5 ;  /* 0x0000000500187213 */ /* 0x000fe20000000000 */
[--C-:B------:R-:W-:Y:S01]  /*0e90*/  @!P3 IMAD.IADD R16, R16, 0x1, -R7.reuse ;  /* 0x000000011010b824 */ /* 0x100fe200078e0a07 */
[----:B------:R-:W-:Y:S01]  /*0ea0*/  ISETP.GT.U32.AND P3, PT, R7, R20, PT ;  /* 0x000000140700720c */ /* 0x000fe20003f64070 */
[----:B------:R-:W-:Y:S01]  /*0eb0*/  VIADD R11, R17, 0x2e ;  /* 0x0000002e110b7836 */ /* 0x000fe20000000000 */
[----:B------:R-:W-:Y:S01]  /*0ec0*/  ISETP.GE.AND P5, PT, R19, RZ, PT ;  /* 0x000000ff1300720c */ /* 0x000fe20003fa6270 */
[----:B------:R-:W-:Y:S01]  /*0ed0*/  @!P0 IMAD.MOV R14, RZ, RZ, -R14 ;  /* 0x000000ffff0e8224 */ /* 0x000fe200078e0a0e */
[----:B------:R-:W-:Y:S01]  /*0ee0*/  ISETP.GE.AND P0, PT, R5, RZ, PT ;  /* 0x000000ff0500720c */ /* 0x000fe20003f06270 */
[----:B------:R-:W-:Y:S01]  /*0ef0*/  VIADD R9, R17, 0x30 ;  /* 0x0000003011097836 */ /* 0x000fe20000000000 */
[----:B------:R-:W-:Y:S01]  /*0f00*/  IABS R28, R11 ;  /* 0x0000000b001c7213 */ /* 0x000fe20000000000 */
[----:B------:R-:W-:Y:S01]  /*0f10*/  @!P2 IMAD.IADD R18, R18, 0x1, -R7 ;  /* 0x000000011212a824 */ /* 0x000fe200078e0a07 */
[----:B------:R-:W-:Y:S01]  /*0f20*/  ISETP.GE.AND P2, PT, R11, RZ, PT ;  /* 0x000000ff0b00720c */ /* 0x000fe20003f46270 */
[----:B------:R-:W-:Y:S01]  /*0f30*/  IMAD.HI.U32 R5, R8, R24, RZ ;  /* 0x0000001808057227 */ /* 0x000fe200078e00ff */
[----:B------:R-:W-:-:S03]  /*0f40*/  IABS R26, R9 ;  /* 0x00000009001a7213 */ /* 0x000fc60000000000 */
[----:B------:R-:W-:Y:S01]  /*0f50*/  @!P6 IMAD.MOV R18, RZ, RZ, -R18 ;  /* 0x000000ffff12e224 */ /* 0x000fe200078e0a12 */
[C---:B------:R-:W-:Y:S01]  /*0f60*/  ISETP.GT.U32.AND P6, PT, R7.reuse, R22, PT ;  /* 0x000000160700720c */ /* 0x040fe20003fc4070 */
[----:B------:R-:W-:Y:S02]  /*0f70*/  @!P3 IMAD.IADD R20, R20, 0x1, -R7 ;  /* 0x000000011414b824 */ /* 0x000fe400078e0a07 */
[----:B------:R-:W-:Y:S02]  /*0f80*/  IMAD.MOV R11, RZ, RZ, -R5 ;  /* 0x000000ffff0b7224 */ /* 0x000fe400078e0a05 */
[----:B------:R-:W-:Y:S01]  /*0f90*/  @!P4 IMAD.MOV R16, RZ, RZ, -R16 ;  /* 0x000000ffff10c224 */ /* 0x000fe200078e0a10 */
[C---:B------:R-:W-:Y:S01]  /*0fa0*/  ISETP.GT.U32.AND P3, PT, R7.reuse, R20, PT ;  /* 0x000000140700720c */ /* 0x040fe20003f64070 */
[----:B------:R-:W-:Y:S01]  /*0fb0*/  IMAD R24, R7, R11, R24 ;  /* 0x0000000b07187224 */ /* 0x000fe200078e0218 */
[----:B------:R-:W-:Y:S01]  /*0fc0*/  ISETP.GE.AND P4, PT, R9, RZ, PT ;  /* 0x000000ff0900720c */ /* 0x000fe20003f86270 */
[----:B------:R-:W-:-:S04]  /*0fd0*/  IMAD.HI.U32 R9, R8, R26, RZ ;  /* 0x0000001a08097227 */ /* 0x000fc800078e00ff */
[--C-:B------:R-:W-:Y:S02]  /*0fe0*/  @!P6 IMAD.IADD R22, R22, 0x1, -R7.reuse ;  /* 0x000000011616e824 */ /* 0x100fe400078e0a07 */
[----:B------:R-:W-:Y:S01]  /*0ff0*/  @!P1 IMAD.MOV R10, RZ, RZ, -R10 ;  /* 0x000000ffff0a9224 */ /* 0x000fe200078e0a0a */
[----:B------:R-:W-:Y:S01]  /*1000*/  ISETP.GE.AND P1, PT, R15, RZ, PT ;  /* 0x000000ff0f00720c */ /* 0x000fe20003f26270 */
[----:B------:R-:W-:Y:S01]  /*1010*/  VIADD R15, R17, 0x2a ;  /* 0x0000002a110f7836 */ /* 0x000fe20000000000 */
[C---:B------:R-:W-:Y:S01]  /*1020*/  ISETP.GT.U32.AND P6, PT, R7.reuse, R22, PT ;  /* 0x000000160700720c */ /* 0x040fe20003fc4070 */
[----:B------:R-:W-:Y:S01]  /*1030*/  @!P3 IMAD.IADD R20, R20, 0x1, -R7 ;  /* 0x000000011414b824 */ /* 0x000fe200078e0a07 */
[----:B------:R-:W-:Y:S01]  /*1040*/  ISETP.GT.U32.AND P3, PT, R7, R24, PT ;  /* 0x000000180700720c */ /* 0x000fe20003f64070 */
[----:B------:R-:W-:Y:S01]  /*1050*/  IMAD.MOV R9, RZ, RZ, -R9 ;  /* 0x000000ffff097224 */ /* 0x000fe200078e0a09 */
[----:B------:R-:W-:Y:S01]  /*1060*/  IABS R32, R15 ;  /* 0x0000000f00207213 */ /* 0x000fe20000000000 */
[----:B------:R-:W-:-:S02]  /*1070*/  VIADD R13, R17, 0x2c ;  /* 0x0000002c110d7836 */ /* 0x000fc40000000000 */
[----:B------:R-:W-:Y:S02]  /*1080*/  IMAD R26, R7, R9, R26 ;  /* 0x00000009071a7224 */ /* 0x000fe400078e021a */
[----:B------:R-:W-:Y:S01]  /*1090*/  IMAD.HI.U32 R5, R8, R28, RZ ;  /* 0x0000001c08057227 */ /* 0x000fe200078e00ff */
[----:B------:R-:W-:-:S03]  /*10a0*/  IABS R30, R13 ;  /* 0x0000000d001e7213 */ /* 0x000fc60000000000 */
[----:B------:R-:W-:Y:S01]  /*10b0*/  @!P6 IMAD.IADD R22, R22, 0x1, -R7 ;  /* 0x000000011616e824 */ /* 0x000fe200078e0a07 */
[----:B------:R-:W-:Y:S01]  /*10c0*/  ISETP.GT.U32.AND P6, PT, R7, R26, PT ;  /* 0x0000001a0700720c */ /* 0x000fe20003fc4070 */
[----:B------:R-:W-:-:S04]  /*10d0*/  IMAD.HI.U32 R9, R8, R32, RZ ;  /* 0x0000002008097227 */ /* 0x000fc800078e00ff */
[----:B------:R-:W-:Y:S02]  /*10e0*/  @!P3 IMAD.IADD R24, R24, 0x1, -R7 ;  /* 0x000000011818b824 */ /* 0x000fe400078e0a07 */
[----:B------:R-:W-:Y:S02]  /*10f0*/  IMAD.MOV R5, RZ, RZ, -R5 ;  /* 0x000000ffff057224 */ /* 0x000fe400078e0a05 */
[----:B------:R-:W-:Y:S01]  /*1100*/  IMAD.MOV R9, RZ, RZ, -R9 ;  /* 0x000000ffff097224 */ /* 0x000fe200078e0a09 */
[C---:B------:R-:W-:Y:S01]  /*1110*/  ISETP.GT.U32.AND P3, PT, R7.reuse, R24, PT ;  /* 0x000000180700720c */ /* 0x040fe20003f64070 */
[----:B------:R-:W-:Y:S02]  /*1120*/  IMAD R28, R7, R5, R28 ;  /* 0x00000005071c7224 */ /* 0x000fe400078e021c */
[----:B------:R-:W-:-:S04]  /*1130*/  IMAD.HI.U32 R5, R8, R30, RZ ;  /* 0x0000001e08057227 */ /* 0x000fc800078e00ff */
[C---:B------:R-:W-:Y:S02]  /*1140*/  IMAD R32, R7.reuse, R9, R32 ;  /* 0x0000000907207224 */ /* 0x040fe400078e0220 */
[----:B------:R-:W-:Y:S02]  /*1150*/  IMAD.MOV R5, RZ, RZ, -R5 ;  /* 0x000000ffff057224 */ /* 0x000fe400078e0a05 */
[----:B------:R-:W-:Y:S01]  /*1160*/  @!P6 IMAD.IADD R26, R26, 0x1, -R7 ;  /* 0x000000011a1ae824 */ /* 0x000fe200078e0a07 */
[----:B------:R-:W-:Y:S01]  /*1170*/  ISETP.GT.U32.AND P6, PT, R7, R32, PT ;  /* 0x000000200700720c */ /* 0x000fe20003fc4070 */
[----:B------:R-:W-:Y:S02]  /*1180*/  VIADD R11, R17, 0x28 ;  /* 0x00000028110b7836 */ /* 0x000fe40000000000 */
[----:B------:R-:W-:Y:S01]  /*1190*/  @!P1 IMAD.MOV R20, RZ, RZ, -R20 ;  /* 0x000000ffff149224 */ /* 0x000fe200078e0a14 */
[C---:B------:R-:W-:Y:S01]  /*11a0*/  ISETP.GT.U32.AND P1, PT, R7.reuse, R28, PT ;  /* 0x0000001c0700720c */ /* 0x040fe20003f24070 */
[----:B------:R-:W-:Y:S01]  /*11b0*/  IMAD R30, R7, R5, R30 ;  /* 0x00000005071e7224 */ /* 0x000fe200078e021e */
[----:B------:R-:W-:Y:S01]  /*11c0*/  IABS R34, R11 ;  /* 0x0000000b00227213 */ /* 0x000fe20000000000 */
[----:B------:R-:W-:-:S02]  /*11d0*/  VIADD R19, R17, 0x26 ;  /* 0x0000002611137836 */ /* 0x000fc40000000000 */
[----:B------:R-:W-:Y:S01]  /*11e0*/  @!P5 IMAD.MOV R22, RZ, RZ, -R22 ;  /* 0x000000ffff16d224 */ /* 0x000fe200078e0a16 */
[----:B------:R-:W-:Y:S01]  /*11f0*/  ISETP.GT.U32.AND P5, PT, R7, R30, PT ;  /* 0x0000001e0700720c */ /* 0x000fe20003fa4070 */
[----:B------:R-:W-:Y:S01]  /*1200*/  @!P3 IMAD.IADD R24, R24, 0x1, -R7 ;  /* 0x000000011818b824 */ /* 0x000fe200078e0a07 */
[----:B------:R-:W-:Y:S01]  /*1210*/  ISETP.GE.AND P3, PT, R13, RZ, PT ;  /* 0x000000ff0d00720c */ /* 0x000fe20003f66270 */
[----:B------:R-:W-:Y:S01]  /*1220*/  VIADD R13, R17, 0x24 ;  /* 0x00000024110d7836 */ /* 0x000fe20000000000 */
[----:B------:R-:W-:Y:S01]  /*1230*/  IABS R36, R19 ;  /* 0x0000001300247213 */ /* 0x000fe20000000000 */
[----:B------:R-:W-:-:S03]  /*1240*/  IMAD.HI.U32 R5, R8, R34, RZ ;  /* 0x0000002208057227 */ /* 0x000fc600078e00ff */
[----:B------:R-:W-:Y:S01]  /*1250*/  IABS R38, R13 ;  /* 0x0000000d00267213 */ /* 0x000fe20000000000 */
[----:B------:R-:W-:Y:S02]  /*1260*/  @!P6 IMAD.IADD R32, R32, 0x1, -R7 ;  /* 0x000000012020e824 */ /* 0x000fe400078e0a07 */
[----:B------:R-:W-:-:S03]  /*1270*/  IMAD.HI.U32 R9, R8, R36, RZ ;  /* 0x0000002408097227 */ /* 0x000fc600078e00ff */
[C---:B------:R-:W-:Y:S01]  /*1280*/  ISETP.GT.U32.AND P6, PT, R7.reuse, R32, PT ;  /* 0x000000200700720c */ /* 0x040fe20003fc4070 */
[----:B------:R-:W-:Y:S02]  /*1290*/  IMAD.MOV R5, RZ, RZ, -R5 ;  /* 0x000000ffff057224 */ /* 0x000fe400078e0a05 */
[----:B------:R-:W-:Y:S01]  /*12a0*/  @!P1 IMAD.IADD R28, R28, 0x1, -R7 ;  /* 0x000000011c1c9824 */ /* 0x000fe200078e0a07 */
[C---:B------:R-:W-:Y:S01]  /*12b0*/  ISETP.GT.U32.AND P1, PT, R7.reuse, R26, PT ;  /* 0x0000001a0700720c */ /* 0x040fe20003f24070 */
[----:B------:R-:W-:Y:S02]  /*12c0*/  IMAD.MOV R9, RZ, RZ, -R9 ;  /* 0x000000ffff097224 */ /* 0x000fe400078e0a09 */
[----:B------:R-:W-:Y:S02]  /*12d0*/  IMAD R34, R7, R5, R34 ;  /* 0x0000000507227224 */ /* 0x000fe400078e0222 */
[----:B------:R-:W-:-:S04]  /*12e0*/  IMAD.HI.U32 R5, R8, R38, RZ ;  /* 0x0000002608057227 */ /* 0x000fc800078e00ff */
[----:B------:R-:W-:Y:S01]  /*12f0*/  @!P5 IMAD.IADD R30, R30, 0x1, -R7 ;  /* 0x000000011e1ed824 */ /* 0x000fe200078e0a07 */
[C---:B------:R-:W-:Y:S01]  /*1300*/  ISETP.GT.U32.AND P5, PT, R7.reuse, R28, PT ;  /* 0x0000001c0700720c */ /* 0x040fe20003fa4070 */
[C---:B------:R-:W-:Y:S02]  /*1310*/  IMAD R36, R7.reuse, R9, R36 ;  /* 0x0000000907247224 */ /* 0x040fe400078e0224 */
[----:B------:R-:W-:Y:S02]  /*1320*/  IMAD.MOV R9, RZ, RZ, -R5 ;  /* 0x000000ffff097224 */ /* 0x000fe400078e0a05 */
[----:B------:R-:W-:Y:S01]  /*1330*/  @!P0 IMAD.MOV R24, RZ, RZ, -R24 ;  /* 0x000000ffff188224 */ /* 0x000fe200078e0a18 */
[C---:B------:R-:W-:Y:S01]  /*1340*/  ISETP.GT.U32.AND P0, PT, R7.reuse, R30, PT ;  /* 0x0000001e0700720c */ /* 0x040fe20003f04070 */
[C---:B------:R-:W-:Y:S02]  /*1350*/  IMAD R38, R7.reuse, R9, R38 ;  /* 0x0000000907267224 */ /* 0x040fe400078e0226 */
[--C-:B------:R-:W-:Y:S01]  /*1360*/  @!P1 IMAD.IADD R26, R26, 0x1, -R7.reuse ;  /* 0x000000011a1a9824 */ /* 0x100fe200078e0a07 */
[C---:B------:R-:W-:Y:S01]  /*1370*/  ISETP.GT.U32.AND P1, PT, R7.reuse, R34, PT ;  /* 0x000000220700720c */ /* 0x040fe20003f24070 */
[--C-:B------:R-:W-:Y:S01]  /*1380*/  @!P6 IMAD.IADD R32, R32, 0x1, -R7.reuse ;  /* 0x000000012020e824 */ /* 0x100fe200078e0a07 */
[C---:B------:R-:W-:Y:S01]  /*1390*/  ISETP.GT.U32.AND P6, PT, R7.reuse, R38, PT ;  /* 0x000000260700720c */ /* 0x040fe20003fc4070 */
[----:B------:R-:W-:Y:S01]  /*13a0*/  @!P5 IMAD.IADD R28, R28, 0x1, -R7 ;  /* 0x000000011c1cd824 */ /* 0x000fe200078e0a07 */
[----:B------:R-:W-:Y:S01]  /*13b0*/  ISETP.GT.U32.AND P5, PT, R7, R36, PT ;  /* 0x000000240700720c */ /* 0x000fe20003fa4070 */
[----:B------:R-:W-:-:S04]  /*13c0*/  IMAD.HI.U32 R5, R8, R40, RZ ;  /* 0x0000002808057227 */ /* 0x000fc800078e00ff */
[--C-:B------:R-:W-:Y:S01]  /*13d0*/  @!P0 IMAD.IADD R30, R30, 0x1, -R7.reuse ;  /* 0x000000011e1e8824 */ /* 0x100fe200078e0a07 */
[----:B------:R-:W-:Y:S01]  /*13e0*/  ISETP.GE.AND P0, PT, R15, RZ, PT ;  /* 0x000000ff0f00720c */ /* 0x000fe20003f06270 */
[----:B------:R-:W-:Y:S02]  /*13f0*/  @!P2 IMAD.MOV R28, RZ, RZ, -R28 ;  /* 0x000000ffff1ca224 */ /* 0x000fe400078e0a1c */
[--C-:B------:R-:W-:Y:S01]  /*1400*/  @!P1 IMAD.IADD R34, R34, 0x1, -R7.reuse ;  /* 0x0000000122229824 */ /* 0x100fe200078e0a07 */
[----:B------:R-:W-:Y:S01]  /*1410*/  ISETP.GE.AND P1, PT, R11, RZ, PT ;  /* 0x000000ff0b00720c */ /* 0x000fe20003f26270 */
[----:B------:R-:W-:Y:S02]  /*1420*/  VIADD R11, R17, 0x1e ;  /* 0x0000001e110b7836 */ /* 0x000fe40000000000 */
[----:B------:R-:W-:Y:S01]  /*1430*/  @!P6 IMAD.IADD R38, R38, 0x1, -R7 ;  /* 0x000000012626e824 */ /* 0x000fe200078e0a07 */
[C---:B------:R-:W-:Y:S01]  /*1440*/  ISETP.GT.U32.AND P6, PT, R7.reuse, R34, PT ;  /* 0x000000220700720c */ /* 0x040fe20003fc4070 */
[----:B------:R-:W-:Y:S01]  /*1450*/  IMAD.MOV R5, RZ, RZ, -R5 ;  /* 0x000000ffff057224 */ /* 0x000fe200078e0a05 */
[----:B------:R-:W-:Y:S01]  /*1460*/  IABS R44, R11 ;  /* 0x0000000b002c7213 */ /* 0x000fe20000000000 */
[----:B------:R-:W-:Y:S01]  /*1470*/  IMAD.HI.U32 R9, R8, R42, RZ ;  /* 0x0000002a08097227 */ /* 0x000fe200078e00ff */
[----:B------:R-:W-:-:S03]  /*1480*/  ISETP.GT.U32.AND P2, PT, R7, R38, PT ;  /* 0x000000260700720c */ /* 0x000fc60003f44070 */
[----:B------:R-:W-:Y:S01]  /*1490*/  @!P0 IMAD.MOV R32, RZ, RZ, -R32 ;  /* 0x000000ffff208224 */ /* 0x000fe200078e0a20 */
[----:B------:R-:W-:Y:S01]  /*14a0*/  ISETP.GE.AND P0, PT, R13, RZ, PT ;  /* 0x000000ff0d00720c */ /* 0x000fe20003f06270 */
[----:B------:R-:W-:Y:S02]  /*14b0*/  IMAD R40, R7, R5, R40 ;  /* 0x0000000507287224 */ /* 0x000fe400078e0228 */
[----:B------:R-:W-:-:S04]  /*14c0*/  IMAD.HI.U32 R5, R8, R44, RZ ;  /* 0x0000002c08057227 */ /* 0x000fc800078e00ff */
[----:B------:R-:W-:Y:S02]  /*14d0*/  IMAD.MOV R5, RZ, RZ, -R5 ;  /* 0x000000ffff057224 */ /* 0x000fe400078e0a05 */
[----:B------:R-:W-:Y:S01]  /*14e0*/  @!P2 IMAD.IADD R38, R38, 0x1, -R7 ;  /* 0x000000012626a824 */ /* 0x000fe200078e0a07 */
[----:B------:R-:W-:Y:S01]  /*14f0*/  ISETP.GE.AND P2, PT, R25, RZ, PT ;  /* 0x000000ff1900720c */ /* 0x000fe20003f46270 */
[C---:B------:R-:W-:Y:S02]  /*1500*/  IMAD R44, R7.reuse, R5, R44 ;  /* 0x00000005072c7224 */ /* 0x040fe400078e022c */
[----:B------:R-:W-:Y:S02]  /*1510*/  @!P0 IMAD.MOV R38, RZ, RZ, -R38 ;  /* 0x000000ffff268224 */ /* 0x000fe400078e0a26 */
[----:B------:R-:W-:Y:S01]  /*1520*/  IMAD.MOV R9, RZ, RZ, -R9 ;  /* 0x000000ffff097224 */ /* 0x000fe200078e0a09 */
[----:B------:R-:W-:Y:S01]  /*1530*/  ISETP.GT.U32.AND P0, PT, R7, R44, PT ;  /* 0x0000002c0700720c */ /* 0x000fe20003f04070 */
[----:B------:R-:W-:-:S02]  /*1540*/  VIADD R15, R17, 0x1c ;  /* 0x0000001c110f7836 */ /* 0x000fc40000000000 */
[----:B------:R-:W-:Y:S01]  /*1550*/  @!P3 IMAD.MOV R30, RZ, RZ, -R30 ;  /* 0x000000ffff1eb224 */ /* 0x000fe200078e0a1e */
[C---:B------:R-:W-:Y:S01]  /*1560*/  ISETP.GT.U32.AND P3, PT, R7.reuse, R40, PT ;  /* 0x000000280700720c */ /* 0x040fe20003f64070 */
[--C-:B------:R-:W-:Y:S01]  /*1570*/  @!P5 IMAD.IADD R36, R36, 0x1, -R7.reuse ;  /* 0x000000012424d824 */ /* 0x100fe200078e0a07 */
[----:B------:R-:W-:Y:S01]  /*1580*/  IABS R46, R15 ;  /* 0x0000000f002e7213 */ /* 0x000fe20000000000 */
[----:B------:R-:W-:Y:S01]  /*1590*/  IMAD R42, R7, R9, R42 ;  /* 0x00000009072a7224 */ /* 0x000fe200078e022a */
[----:B------:R-:W-:Y:S01]  /*15a0*/  ISETP.GE.AND P5, PT, R19, RZ, PT ;  /* 0x000000ff1300720c */ /* 0x000fe20003fa6270 */
[----:B------:R-:W-:Y:S01]  /*15b0*/  @!P4 IMAD.MOV R26, RZ, RZ, -R26 ;  /* 0x000000ffff1ac224 */ /* 0x000fe200078e0a1a */
[C---:B------:R-:W-:Y:S01]  /*15c0*/  ISETP.GT.U32.AND P4, PT, R7.reuse, R36, PT ;  /* 0x000000240700720c */ /* 0x040fe20003f84070 */
[--C-:B------:R-:W-:Y:S01]  /*15d0*/  @!P6 IMAD.IADD R34, R34, 0x1, -R7.reuse ;  /* 0x000000012222e824 */ /* 0x100fe200078e0a07 */
[----:B------:R-:W-:Y:S01]  /*15e0*/  ISETP.GT.U32.AND P6, PT, R7, R42, PT ;  /* 0x0000002a0700720c */ /* 0x000fe20003fc4070 */
[----:B------:R-:W-:-:S02]  /*15f0*/  @!P0 IMAD.IADD R44, R44, 0x1, -R7 ;  /* 0x000000012c2c8824 */ /* 0x000fc400078e0a07 */
[----:B------:R-:W-:-:S03]  /*1600*/  IMAD.HI.U32 R9, R8, R46, RZ ;  /* 0x0000002e08097227 */ /* 0x000fc600078e00ff */
[----:B------:R-:W-:Y:S01]  /*1610*/  ISETP.GT.U32.AND P0, PT, R7, R44, PT ;  /* 0x0000002c0700720c */ /* 0x000fe20003f04070 */
[----:B------:R-:W-:Y:S01]  /*1620*/  @!P3 IMAD.IADD R40, R40, 0x1, -R7 ;  /* 0x000000012828b824 */ /* 0x000fe200078e0a07 */
[----:B------:R-:W-:Y:S01]  /*1630*/  ISETP.GE.AND P3, PT, R11, RZ, PT ;  /* 0x000000ff0b00720c */ /* 0x000fe20003f66270 */
[----:B------:R-:W-:Y:S02]  /*1640*/  IMAD.MOV R9, RZ, RZ, -R9 ;  /* 0x000000ffff097224 */ /* 0x000fe400078e0a09 */
[----:B------:R-:W-:Y:S01]  /*1650*/  @!P1 IMAD.MOV R34, RZ, RZ, -R34 ;  /* 0x000000ffff229224 */ /* 0x000fe200078e0a22 */
[C---:B------:R-:W-:Y:S01]  /*1660*/  ISETP.GT.U32.AND P1, PT, R7.reuse, R40, PT ;  /* 0x000000280700720c */ /* 0x040fe20003f24070 */
[----:B------:R-:W-:Y:S02]  /*1670*/  IMAD R46, R7, R9, R46 ;  /* 0x00000009072e7224 */ /* 0x000fe400078e022e */
[--C-:B------:R-:W-:Y:S01]  /*1680*/  @!P4 IMAD.IADD R36, R36, 0x1, -R7.reuse ;  /* 0x000000012424c824 */ /* 0x100fe200078e0a07 */
[----:B------:R-:W-:Y:S01]  /*1690*/  ISETP.GE.AND P4, PT, R23, RZ, PT ;  /* 0x000000ff1700720c */ /* 0x000fe20003f86270 */
[--C-:B------:R-:W-:Y:S01]  /*16a0*/  @!P6 IMAD.IADD R42, R42, 0x1, -R7.reuse ;  /* 0x000000012a2ae824 */ /* 0x100fe200078e0a07 */
[----:B------:R-:W-:Y:S01]  /*16b0*/  ISETP.GE.AND P6, PT, R15, RZ, PT ;  /* 0x000000ff0f00720c */ /* 0x000fe20003fc6270 */
[----:B------:R-:W-:Y:S01]  /*16c0*/  @!P0 IMAD.IADD R44, R44, 0x1, -R7 ;  /* 0x000000012c2c8824 */ /* 0x000fe200078e0a07 */
[----:B------:R-:W-:Y:S01]  /*16d0*/  ISETP.GT.U32.AND P0, PT, R7, R46, PT ;  /* 0x0000002e0700720c */ /* 0x000fe20003f04070 */
[----:B------:R-:W-:-:S02]  /*16e0*/  VIADD R5, R17, 0x1a ;  /* 0x0000001a11057836 */ /* 0x000fc40000000000 */
[----:B------:R-:W-:Y:S01]  /*16f0*/  @!P5 IMAD.MOV R36, RZ, RZ, -R36 ;  /* 0x000000ffff24d224 */ /* 0x000fe200078e0a24 */
[----:B------:R-:W-:Y:S01]  /*1700*/  ISETP.GT.U32.AND P5, PT, R7, R42, PT ;  /* 0x0000002a0700720c */ /* 0x000fe20003fa4070 */
[----:B------:R-:W-:Y:S01]  /*1710*/  VIADD R9, R17, 0x18 ;  /* 0x0000001811097836 */ /* 0x000fe20000000000 */
[----:B------:R-:W-:Y:S01]  /*1720*/  IABS R48, R5 ;  /* 0x0000000500307213 */ /* 0x000fe20000000000 */
[----:B------:R-:W-:Y:S01]  /*1730*/  @!P1 IMAD.IADD R40, R40, 0x1, -R7 ;  /* 0x0000000128289824 */ /* 0x000fe200078e0a07 */
[----:B------:R-:W-:Y:S01]  /*1740*/  ISETP.GE.AND P1, PT, R5, RZ, PT ;  /* 0x000000ff0500720c */ /* 0x000fe20003f26270 */
[----:B------:R-:W-:Y:S01]  /*1750*/  VIADD R11, R17, 0x16 ;  /* 0x00000016110b7836 */ /* 0x000fe20000000000 */
[----:B------:R-:W-:Y:S01]  /*1760*/  IABS R50, R9 ;  /* 0x0000000900327213 */ /* 0x000fe20000000000 */
[----:B------:R-:W-:-:S03]  /*1770*/  IMAD.HI.U32 R5, R8, R48, RZ ;  /* 0x0000003008057227 */ /* 0x000fc600078e00ff */
[----:B------:R-:W-:Y:S01]  /*1780*/  IABS R52, R11 ;  /* 0x0000000b00347213 */ /* 0x000fe20000000000 */
[----:B------:R-:W-:Y:S02]  /*1790*/  @!P0 IMAD.IADD R46, R46, 0x1, -R7 ;  /* 0x000000012e2e8824 */ /* 0x000fe400078e0a07 */
[----:B------:R-:W-:Y:S02]  /*17a0*/  IMAD.MOV R5, RZ, RZ, -R5 ;  /* 0x000000ffff057224 */ /* 0x000fe400078e0a05 */
[----:B------:R-:W-:Y:S01]  /*17b0*/  @!P5 IMAD.IADD R42, R42, 0x1, -R7 ;  /* 0x000000012a2ad824 */ /* 0x000fe200078e0a07 */
[----:B------:R-:W-:Y:S01]  /*17c0*/  ISETP.GE.AND P5, PT, R9, RZ, PT ;  /* 0x000000ff0900720c */ /* 0x000fe20003fa6270 */
[----:B------:R-:W-:Y:S01]  /*17d0*/  IMAD.HI.U32 R9, R8, R50, RZ ;  /* 0x0000003208097227 */ /* 0x000fe200078e00ff */
[----:B------:R-:W-:-:S03]  /*17e0*/  ISETP.GT.U32.AND P0, PT, R7, R46, PT ;  /* 0x0000002e0700720c */ /* 0x000fc60003f04070 */
[----:B------:R-:W-:Y:S02]  /*17f0*/  IMAD R48, R7, R5, R48 ;  /* 0x0000000507307224 */ /* 0x000fe400078e0230 */
[----:B------:R-:W-:Y:S02]  /*1800*/  VIADD R19, R17, 0x12 ;  /* 0x0000001211137836 */ /* 0x000fe40000000000 */
[----:B------:R-:W-:Y:S01]  /*1810*/  @!P4 IMAD.MOV R40, RZ, RZ, -R40 ;  /* 0x000000ffff28c224 */ /* 0x000fe200078e0a28 */
[----:B------:R-:W-:Y:S01]  /*1820*/  ISETP.GE.AND P4, PT, R11, RZ, PT ;  /* 0x000000ff0b00720c */ /* 0x000fe20003f86270 */
[----:B------:R-:W-:Y:S01]  /*1830*/  IMAD.MOV R9, RZ, RZ, -R9 ;  /* 0x000000ffff097224 */ /* 0x000fe200078e0a09 */
[----:B------:R-:W-:Y:S01]  /*1840*/  IABS R56, R19 ;  /* 0x0000001300387213 */ /* 0x000fe20000000000 */
[----:B------:R-:W-:Y:S01]  /*1850*/  @!P3 IMAD.MOV R44, RZ, RZ, -R44 ;  /* 0x000000ffff2cb224 */ /* 0x000fe200078e0a2c */
[----:B------:R-:W-:Y:S01]  /*1860*/  ISETP.GT.U32.AND P3, PT, R7, R48, PT ;  /* 0x000000300700720c */ /* 0x000fe20003f64070 */
[----:B------:R-:W-:-:S04]  /*1870*/  IMAD.HI.U32 R11, R8, R52, RZ ;  /* 0x00000034080b7227 */ /* 0x000fc800078e00ff */
[C---:B------:R-:W-:Y:S02]  /*1880*/  IMAD R50, R7.reuse, R9, R50 ;  /* 0x0000000907327224 */ /* 0x040fe400078e0232 */
[----:B------:R-:W-:Y:S02]  /*1890*/  IMAD.MOV R11, RZ, RZ, -R11 ;  /* 0x000000ffff0b7224 */ /* 0x000fe400078e0a0b */
[----:B------:R-:W-:Y:S01]  /*18a0*/  @!P0 IMAD.IADD R46, R46, 0x1, -R7 ;  /* 0x000000012e2e8824 */ /* 0x000fe200078e0a07 */
[----:B------:R-:W-:Y:S01]  /*18b0*/  ISETP.GT.U32.AND P0, PT, R7, R50, PT ;  /* 0x000000320700720c */ /* 0x000fe20003f04070 */
[----:B------:R-:W-:-:S04]  /*18c0*/  IMAD.HI.U32 R15, R8, R56, RZ ;  /* 0x00000038080f7227 */ /* 0x000fc800078e00ff */
[----:B------:R-:W-:Y:S02]  /*18d0*/  IMAD R52, R7, R11, R52 ;  /* 0x0000000b07347224 */ /* 0x000fe400078e0234 */
[----:B------:R-:W-:Y:S02]  /*18e0*/  VIADD R13, R17, 0x14 ;  /* 0x00000014110d7836 */ /* 0x000fe40000000000 */
[----:B------:R-:W-:Y:S02]  /*18f0*/  IMAD.MOV R15, RZ, RZ, -R15 ;  /* 0x000000ffff0f7224 */ /* 0x000fe400078e0a0f */
[----:B------:R-:W-:Y:S01]  /*1900*/  @!P3 IMAD.IADD R48, R48, 0x1, -R7 ;  /* 0x000000013030b824 */ /* 0x000fe200078e0a07 */
[C---:B------:R-:W-:Y:S01]  /*1910*/  ISETP.GT.U32.AND P3, PT, R7.reuse, R52, PT ;  /* 0x000000340700720c */ /* 0x040fe20003f64070 */
[----:B------:R-:W-:Y:S01]  /*1920*/  IMAD R56, R7, R15, R56 ;  /* 0x0000000f07387224 */ /* 0x000fe200078e0238 */
[----:B------:R-:W-:Y:S01]  /*1930*/  IABS R54, R13 ;  /* 0x0000000d00367213 */ /* 0x000fe20000000000 */
[----:B------:R-:W-:-:S02]  /*1940*/  VIADD R15, R17, 0x10 ;  /* 0x00000010110f7836 */ /* 0x000fc40000000000 */
[----:B------:R-:W-:Y:S01]  /*1950*/  @!P2 IMAD.MOV R42, RZ, RZ, -R42 ;  /* 0x000000ffff2aa224 */ /* 0x000fe200078e0a2a */
[----:B------:R-:W-:Y:S01]  /*1960*/  ISETP.GE.AND P2, PT, R13, RZ, PT ;  /* 0x000000ff0d00720c */ /* 0x000fe20003f46270 */
[----:B------:R-:W-:Y:S01]  /*1970*/  @!P0 IMAD.IADD R50, R50, 0x1, -R7 ;  /* 0x0000000132328824 */ /* 0x000fe200078e0a07 */
[----:B------:R-:W-:Y:S01]  /*1980*/  ISETP.GT.U32.AND P0, PT, R7, R48, PT ;  /* 0x000000300700720c */ /* 0x000fe20003f04070 */
[----:B------:R-:W-:Y:S01]  /*1990*/  IMAD.HI.U32 R13, R8, R54, RZ ;  /* 0x00000036080d7227 */ /* 0x000fe200078e00ff */
[----:B------:R-:W-:-:S03]  /*19a0*/  IABS R58, R15 ;  /* 0x0000000f003a7213 */ /* 0x000fc60000000000 */
[C---:B------:R-:W-:Y:S02]  /*19b0*/  VIADD R23, R17.reuse, 0xe ;  /* 0x0000000e11177836 */ /* 0x040fe40000000000 */
[----:B------:R-:W-:Y:S02]  /*19c0*/  IMAD.MOV R13, RZ, RZ, -R13 ;  /* 0x000000ffff0d7224 */ /* 0x000fe400078e0a0d */
[----:B------:R-:W-:Y:S01]  /*19d0*/  VIADD R25, R17, 0xc ;  /* 0x0000000c11197836 */ /* 0x000fe20000000000 */
[----:B------:R-:W-:Y:S01]  /*19e0*/  IABS R60, R23 ;  /* 0x00000017003c7213 */ /* 0x000fe20000000000 */
[----:B------:R-:W-:Y:S02]  /*19f0*/  @!P3 IMAD.IADD R52, R52, 0x1, -R7 ;  /* 0x000000013434b824 */ /* 0x000fe400078e0a07 */
[----:B------:R-:W-:Y:S01]  /*1a00*/  IMAD.HI.U32 R5, R8, R58, RZ ;  /* 0x0000003a08057227 */ /* 0x000fe200078e00ff */
[----:B------:R-:W-:Y:S02]  /*1a10*/  IABS R62, R25 ;  /* 0x00000019003e7213 */ /* 0x000fe40000000000 */
[C---:B------:R-:W-:Y:S01]  /*1a20*/  ISETP.GT.U32.AND P3, PT, R7.reuse, R52, PT ;  /* 0x000000340700720c */ /* 0x040fe20003f64070 */
[C---:B------:R-:W-:Y:S01]  /*1a30*/  IMAD R54, R7.reuse, R13, R54 ;  /* 0x0000000d07367224 */ /* 0x040fe200078e0236 */
[----:B------:R-:W-:Y:S01]  /*1a40*/  IABS R13, R35 ;  /* 0x00000023000d7213 */ /* 0x000fe20000000000 */
[----:B------:R-:W-:Y:S01]  /*1a50*/  @!P6 IMAD.MOV R46, RZ, RZ, -R46 ;  /* 0x000000ffff2ee224 */ /* 0x000fe200078e0a2e */
[----:B------:R-:W-:Y:S01]  /*1a60*/  ISETP.GT.U32.AND P6, PT, R7, R50, PT ;  /* 0x000000320700720c */ /* 0x000fe20003fc4070 */
[----:B------:R-:W-:-:S02]  /*1a70*/  IMAD.MOV R5, RZ, RZ, -R5 ;  /* 0x000000ffff057224 */ /* 0x000fc400078e0a05 */
[----:B------:R-:W-:-:S04]  /*1a80*/  IMAD.HI.U32 R9, R8, R60, RZ ;  /* 0x0000003c08097227 */ /* 0x000fc800078e00ff */
[----:B------:R-:W-:Y:S01]  /*1a90*/  @!P0 IMAD.IADD R48, R48, 0x1, -R7 ;  /* 0x0000000130308824 */ /* 0x000fe200078e0a07 */
[C---:B------:R-:W-:Y:S01]  /*1aa0*/  ISETP.GT.U32.AND P0, PT, R7.reuse, R54, PT ;  /* 0x000000360700720c */ /* 0x040fe20003f04070 */
[----:B------:R-:W-:Y:S02]  /*1ab0*/  IMAD R58, R7, R5, R58 ;  /* 0x00000005073a7224 */ /* 0x000fe400078e023a */
[----:B------:R-:W-:Y:S02]  /*1ac0*/  IMAD.MOV R9, RZ, RZ, -R9 ;  /* 0x000000ffff097224 */ /* 0x000fe400078e0a09 */
[----:B------:R-:W-:-:S04]  /*1ad0*/  IMAD.HI.U32 R5, R8, R62, RZ ;  /* 0x0000003e08057227 */ /* 0x000fc800078e00ff */
        /* <DEDUP_REMOVED lines=12> */
[----:B------:R-:W-:Y:S02]  /*1ba0*/  IMAD.MOV R11, RZ, RZ, -R11 ;  /* 0x000000ffff0b7224 */ /* 0x000fe400078e0a0b */
[----:B------:R-:W-:-:S04]  /*1bb0*/  IMAD.HI.U32 R5, R8, R68, RZ ;  /* 0x0000004408057227 */ /* 0x000fc800078e00ff */
[----:B------:R-:W-:-:S04]  /*1bc0*/  IMAD.HI.U32 R9, R8, R64, RZ ;  /* 0x0000004008097227 */ /* 0x000fc800078e00ff */
[--C-:B------:R-:W-:Y:S01]  /*1bd0*/  @!P1 IMAD.IADD R56, R56, 0x1, -R7.reuse ;  /* 0x0000000138389824 */ /* 0x100fe200078e0a07 */
[C---:B------:R-:W-:Y:S01]  /*1be0*/  ISETP.GT.U32.AND P1, PT, R7.reuse, R54, PT ;  /* 0x000000360700720c */ /* 0x040fe20003f24070 */
[C---:B------:R-:W-:Y:S01]  /*1bf0*/  IMAD R66, R7.reuse, R11, R66 ;  /* 0x0000000b07427224 */ /* 0x040fe200078e0242 */
[----:B------:R-:W-:Y:S01]  /*1c00*/  IABS R11, R33 ;  /* 0x00000021000b7213 */ /* 0x000fe20000000000 */
[--C-:B------:R-:W-:Y:S01]  /*1c10*/  @!P6 IMAD.IADD R58, R58, 0x1, -R7.reuse ;  /* 0x000000013a3ae824 */ /* 0x100fe200078e0a07 */
[C---:B------:R-:W-:Y:S01]  /*1c20*/  ISETP.GT.U32.AND P6, PT, R7.reuse, R56, PT ;  /* 0x000000380700720c */ /* 0x040fe20003fc4070 */
[----:B------:R-:W-:Y:S02]  /*1c30*/  @!P3 IMAD.IADD R60, R60, 0x1, -R7 ;  /* 0x000000013c3cb824 */ /* 0x000fe400078e0a07 */
[----:B------:R-:W-:Y:S01]  /*1c40*/  IMAD.MOV R5, RZ, RZ, -R5 ;  /* 0x000000ffff057224 */ /* 0x000fe200078e0a05 */
[----:B------:R-:W-:Y:S01]  /*1c50*/  ISETP.GT.U32.AND P3, PT, R7, R58, PT ;  /* 0x0000003a0700720c */ /* 0x000fe20003f64070 */
[----:B------:R-:W-:-:S02]  /*1c60*/  IMAD.MOV R9, RZ, RZ, -R9 ;  /* 0x000000ffff097224 */ /* 0x000fc400078e0a09 */
[----:B------:R-:W-:Y:S01]  /*1c70*/  @!P0 IMAD.IADD R62, R62, 0x1, -R7 ;  /* 0x000000013e3e8824 */ /* 0x000fe200078e0a07 */
[C---:B------:R-:W-:Y:S01]  /*1c80*/  ISETP.GT.U32.AND P0, PT, R7.reuse, R60, PT ;  /* 0x0000003c0700720c */ /* 0x040fe20003f04070 */
[----:B------:R-:W-:Y:S02]  /*1c90*/  IMAD R68, R7, R5, R68 ;  /* 0x0000000507447224 */ /* 0x000fe400078e0244 */
[----:B------:R-:W-:-:S04]  /*1ca0*/  IMAD.HI.U32 R5, R8, R11, RZ ;  /* 0x0000000b08057227 */ /* 0x000fc800078e00ff */
[----:B------:R-:W-:Y:S02]  /*1cb0*/  IMAD R64, R7, R9, R64 ;  /* 0x0000000907407224 */ /* 0x000fe400078e0240 */
[----:B------:R-:W-:-:S04]  /*1cc0*/  IMAD.HI.U32 R9, R8, R13, RZ ;  /* 0x0000000d08097227 */ /* 0x000fc800078e00ff */
[----:B------:R-:W-:-:S04]  /*1cd0*/  IMAD.HI.U32 R8, R8, R72, RZ ;  /* 0x0000004808087227 */ /* 0x000fc800078e00ff */
[----:B------:R-:W-:Y:S02]  /*1ce0*/  IMAD.MOV R70, RZ, RZ, -R5 ;  /* 0x000000ffff467224 */ /* 0x000fe400078e0a05 */
[----:B------:R-:W-:Y:S02]  /*1cf0*/  IMAD.MOV R5, RZ, RZ, -R8 ;  /* 0x000000ffff057224 */ /* 0x000fe400078e0a08 */
[----:B------:R-:W-:Y:S01]  /*1d00*/  @!P1 IMAD.IADD R54, R54, 0x1, -R7 ;  /* 0x0000000136369824 */ /* 0x000fe200078e0a07 */
[C---:B------:R-:W-:Y:S01]  /*1d10*/  ISETP.GT.U32.AND P1, PT, R7.reuse, R64, PT ;  /* 0x000000400700720c */ /* 0x040fe20003f24070 */
[C---:B------:R-:W-:Y:S02]  /*1d20*/  IMAD R8, R7.reuse, R70, R11 ;  /* 0x0000004607087224 */ /* 0x040fe400078e020b */
[----:B------:R-:W-:Y:S01]  /*1d30*/  @!P5 IMAD.MOV R50, RZ, RZ, -R50 ;  /* 0x000000ffff32d224 */ /* 0x000fe200078e0a32 */
[C---:B------:R-:W-:Y:S01]  /*1d40*/  ISETP.GT.U32.AND P5, PT, R7.reuse, R62, PT ;  /* 0x0000003e0700720c */ /* 0x040fe20003fa4070 */
[--C-:B------:R-:W-:Y:S01]  /*1d50*/  @!P3 IMAD.IADD R58, R58, 0x1, -R7.reuse ;  /* 0x000000013a3ab824 */ /* 0x100fe200078e0a07 */
[C---:B------:R-:W-:Y:S01]  /*1d60*/  ISETP.GT.U32.AND P3, PT, R7.reuse, R68, PT ;  /* 0x000000440700720c */ /* 0x040fe20003f64070 */
[----:B------:R-:W-:Y:S01]  /*1d70*/  @!P0 IMAD.IADD R60, R60, 0x1, -R7 ;  /* 0x000000013c3c8824 */ /* 0x000fe200078e0a07 */
[C---:B------:R-:W-:Y:S01]  /*1d80*/  ISETP.GT.U32.AND P0, PT, R7.reuse, R8, PT ;  /* 0x000000080700720c */ /* 0x040fe20003f04070 */
[----:B------:R-:W-:Y:S01]  /*1d90*/  IMAD R72, R7, R5, R72 ;  /* 0x0000000507487224 */ /* 0x000fe200078e0248 */
[----:B------:R-:W-:Y:S01]  /*1da0*/  LOP3.LUT R5, R4, 0x7, RZ, 0xc0, !PT ;  /* 0x0000000704057812 */ /* 0x000fe200078ec0ff */
[----:B------:R-:W-:-:S02]  /*1db0*/  IMAD.MOV R70, RZ, RZ, -R9 ;  /* 0x000000ffff467224 */ /* 0x000fc400078e0a09 */
[--C-:B------:R-:W-:Y:S01]  /*1dc0*/  @!P1 IMAD.IADD R64, R64, 0x1, -R7.reuse ;  /* 0x0000000140409824 */ /* 0x100fe200078e0a07 */
[C---:B------:R-:W-:Y:S01]  /*1dd0*/  ISETP.GT.U32.AND P1, PT, R7.reuse, R72, PT ;  /* 0x000000480700720c */ /* 0x040fe20003f24070 */
[----:B------:R-:W-:Y:S01]  /*1de0*/  @!P6 IMAD.IADD R56, R56, 0x1, -R7 ;  /* 0x000000013838e824 */ /* 0x000fe200078e0a07 */
[C---:B------:R-:W-:Y:S01]  /*1df0*/  ISETP.GT.U32.AND P6, PT, R7.reuse, R66, PT ;  /* 0x000000420700720c */ /* 0x040fe20003fc4070 */
[----:B------:R-:W-:Y:S02]  /*1e00*/  IMAD R70, R7, R70, R13 ;  /* 0x0000004607467224 */ /* 0x000fe400078e020d */
[--C-:B------:R-:W-:Y:S01]  /*1e10*/  @!P5 IMAD.IADD R62, R62, 0x1, -R7.reuse ;  /* 0x000000013e3ed824 */ /* 0x100fe200078e0a07 */
[----:B------:R-:W-:Y:S01]  /*1e20*/  ISETP.GE.AND P5, PT, R19, RZ, PT ;  /* 0x000000ff1300720c */ /* 0x000fe20003fa6270 */
[--C-:B------:R-:W-:Y:S01]  /*1e30*/  @!P3 IMAD.IADD R68, R68, 0x1, -R7.reuse ;  /* 0x000000014444b824 */ /* 0x100fe200078e0a07 */
[----:B------:R-:W-:Y:S01]  /*1e40*/  ISETP.GT.U32.AND P3, PT, R7, R70, PT ;  /* 0x000000460700720c */ /* 0x000fe20003f64070 */
[----:B------:R-:W-:Y:S01]  /*1e50*/  @!P0 IMAD.IADD R8, R8, 0x1, -R7 ;  /* 0x0000000108088824 */ /* 0x000fe200078e0a07 */
[----:B------:R-:W-:Y:S01]  /*1e60*/  ISETP.GE.AND P0, PT, R23, RZ, PT ;  /* 0x000000ff1700720c */ /* 0x000fe20003f06270 */
[----:B------:R-:W-:-:S02]  /*1e70*/  IMAD.SHL.U32 R9, R4, 0x8, RZ ;  /* 0x0000000804097824 */ /* 0x000fc400078e00ff */
[--C-:B------:R-:W-:Y:S01]  /*1e80*/  @!P1 IMAD.IADD R72, R72, 0x1, -R7.reuse ;  /* 0x0000000148489824 */ /* 0x100fe200078e0a07 */
[----:B------:R-:W-:Y:S01]  /*1e90*/  ISETP.GE.AND P1, PT, R25, RZ, PT ;  /* 0x000000ff1900720c */ /* 0x000fe20003f26270 */
[----:B------:R-:W-:Y:S01]  /*1ea0*/  @!P6 IMAD.IADD R66, R66, 0x1, -R7 ;  /* 0x000000014242e824 */ /* 0x000fe200078e0a07 */
[----:B------:R-:W-:Y:S01]  /*1eb0*/  LOP3.LUT R74, R9, 0x30, RZ, 0xc0, !PT ;  /* 0x00000030094a7812 */ /* 0x000fe200078ec0ff */
[----:B------:R-:W-:Y:S01]  /*1ec0*/  IMAD.SHL.U32 R9, R4, 0x2, RZ ;  /* 0x0000000204097824 */ /* 0x000fe200078e00ff */
[----:B------:R-:W-:Y:S01]  /*1ed0*/  ISETP.GE.AND P6, PT, R15, RZ, PT ;  /* 0x000000ff0f00720c */ /* 0x000fe20003fc6270 */
[----:B------:R-:W-:Y:S01]  /*1ee0*/  @!P4 IMAD.MOV R52, RZ, RZ, -R52 ;  /* 0x000000ffff34c224 */ /* 0x000fe200078e0a34 */
[----:B------:R-:W-:Y:S01]  /*1ef0*/  ISETP.GT.U32.AND P4, PT, R7, R68, PT ;  /* 0x000000440700720c */ /* 0x000fe20003f84070 */
[C---:B------:R-:W-:Y:S02]  /*1f00*/  IMAD R76, R5.reuse, 0x40, R74 ;  /* 0x00000040054c7824 */ /* 0x040fe400078e024a */
[----:B------:R-:W-:-:S02]  /*1f10*/  IMAD R74, R5, 0x90, RZ ;  /* 0x00000090054a7824 */ /* 0x000fc400078e02ff */
[----:B------:R-:W-:Y:S01]  /*1f20*/  @!P3 IMAD.IADD R70, R70, 0x1, -R7 ;  /* 0x000000014646b824 */ /* 0x000fe200078e0a07 */
[C---:B------:R-:W-:Y:S01]  /*1f30*/  ISETP.GT.U32.AND P3, PT, R7.reuse, R64, PT ;  /* 0x000000400700720c */ /* 0x040fe20003f64070 */
[----:B------:R-:W-:Y:S01]  /*1f40*/  @!P2 IMAD.MOV R54, RZ, RZ, -R54 ;  /* 0x000000ffff36a224 */ /* 0x000fe200078e0a36 */
[C---:B------:R-:W-:Y:S01]  /*1f50*/  ISETP.GT.U32.AND P2, PT, R7.reuse, R66, PT ;  /* 0x000000420700720c */ /* 0x040fe20003f44070 */
[----:B------:R-:W-:Y:S01]  /*1f60*/  @!P5 IMAD.MOV R56, RZ, RZ, -R56 ;  /* 0x000000ffff38d224 */ /* 0x000fe200078e0a38 */
[C---:B------:R-:W-:Y:S01]  /*1f70*/  ISETP.GT.U32.AND P5, PT, R7.reuse, R8, PT ;  /* 0x000000080700720c */ /* 0x040fe20003fa4070 */
[----:B------:R-:W-:Y:S01]  /*1f80*/  @!P0 IMAD.MOV R60, RZ, RZ, -R60 ;  /* 0x000000ffff3c8224 */ /* 0x000fe200078e0a3c */
[C---:B------:R-:W-:Y:S01]  /*1f90*/  ISETP.GT.U32.AND P0, PT, R7.reuse, R72, PT ;  /* 0x000000480700720c */ /* 0x040fe20003f04070 */
[----:B------:R-:W-:Y:S01]  /*1fa0*/  IMAD.SHL.U32 R4, R4, 0x40, RZ ;  /* 0x0000004004047824 */ /* 0x000fe200078e00ff */
[----:B------:R-:W-:Y:S01]  /*1fb0*/  LOP3.LUT R5, R74, 0x10, R9, 0x78, !PT ;  /* 0x000000104a057812 */ /* 0x000fe200078e7809 */
[----:B------:R-:W-:Y:S01]  /*1fc0*/  @!P1 IMAD.MOV R62, RZ, RZ, -R62 ;  /* 0x000000ffff3e9224 */ /* 0x000fe200078e0a3e */
[----:B------:R-:W-:Y:S01]  /*1fd0*/  ISETP.GT.U32.AND P1, PT, R7, R70, PT ;  /* 0x000000460700720c */ /* 0x000fe20003f24070 */
[--C-:B------:R-:W-:Y:S01]  /*1fe0*/  @!P4 IMAD.IADD R68, R68, 0x1, -R7.reuse ;  /* 0x000000014444c824 */ /* 0x100fe200078e0a07 */
[----:B------:R-:W-:Y:S01]  /*1ff0*/  LOP3.LUT R4, R5, 0x400, R4, 0xf8, !PT ;  /* 0x0000040005047812 */ /* 0x000fe200078ef804 */
[----:B------:R-:W-:Y:S01]  /*2000*/  @!P3 IMAD.IADD R64, R64, 0x1, -R7 ;  /* 0x000000014040b824 */ /* 0x000fe200078e0a07 */
[----:B------:R-:W-:Y:S01]  /*2010*/  LOP3.LUT R5, R76, 0x30, R9, 0x78, !PT ;  /* 0x000000304c057812 */ /* 0x000fe200078e7809 */
[--C-:B------:R-:W-:Y:S01]  /*2020*/  @!P2 IMAD.IADD R66, R66, 0x1, -R7.reuse ;  /* 0x000000014242a824 */ /* 0x100fe200078e0a07 */
[----:B------:R-:W0:Y:S01]  /*2030*/  LDC R9, c[0x0][0x3b0] ;  /* 0x0000ec00ff097b82 */ /* 0x000e220000000800 */
[--C-:B------:R-:W-:Y:S01]  /*2040*/  @!P5 IMAD.IADD R8, R8, 0x1, -R7.reuse ;  /* 0x000000010808d824 */ /* 0x100fe200078e0a07 */
[----:B------:R-:W-:Y:S01]  /*2050*/  ISETP.GE.AND P3, PT, R27, RZ, PT ;  /* 0x000000ff1b00720c */ /* 0x000fe20003f66270 */
[--C-:B------:R-:W-:Y:S01]  /*2060*/  @!P0 IMAD.IADD R72, R72, 0x1, -R7.reuse ;  /* 0x0000000148488824 */ /* 0x100fe200078e0a07 */
[----:B------:R-:W-:Y:S01]  /*2070*/  ISETP.GE.AND P2, PT, R29, RZ, PT ;  /* 0x000000ff1d00720c */ /* 0x000fe20003f46270 */
[----:B------:R-:W-:Y:S01]  /*2080*/  @!P6 IMAD.MOV R58, RZ, RZ, -R58 ;  /* 0x000000ffff3ae224 */ /* 0x000fe200078e0a3a */
[----:B------:R-:W-:Y:S01]  /*2090*/  ISETP.GE.AND P4, PT, R31, RZ, PT ;  /* 0x000000ff1f00720c */ /* 0x000fe20003f86270 */
[----:B------:R-:W-:Y:S01]  /*20a0*/  @!P1 IMAD.IADD R70, R70, 0x1, -R7 ;  /* 0x0000000146469824 */ /* 0x000fe200078e0a07 */
[----:B------:R-:W-:Y:S01]  /*20b0*/  ISETP.GE.AND P5, PT, R33, RZ, PT ;  /* 0x000000ff2100720c */ /* 0x000fe20003fa6270 */
[----:B--2---:R-:W-:Y:S01]  /*20c0*/  IMAD R6, R6, UR7, RZ ;  /* 0x0000000706067c24 */ /* 0x004fe2000f8e02ff */
[----:B------:R-:W-:Y:S01]  /*20d0*/  ISETP.GE.AND P0, PT, R35, RZ, PT ;  /* 0x000000ff2300720c */ /* 0x000fe20003f06270 */
[----:B------:R-:W-:Y:S01]  /*20e0*/  USHF.R.S32.HI UR7, URZ, 0x1f, UR5 ;  /* 0x0000001fff077899 */ /* 0x000fe20008011405 */
[----:B------:R-:W-:-:S02]  /*20f0*/  ISETP.GE.AND P6, PT, R17, RZ, PT ;  /* 0x000000ff1100720c */ /* 0x000fc40003fc6270 */
[----:B------:R-:W-:Y:S02]  /*2100*/  CS2R R76, SRZ ;  /* 0x00000000004c7805 */ /* 0x000fe4000001ff00 */
[----:B------:R-:W-:Y:S01]  /*2110*/  ISETP.NE.AND P1, PT, R21, RZ, PT ;  /* 0x000000ff1500720c */ /* 0x000fe20003f25270 */
[----:B------:R-:W-:Y:S01]  /*2120*/  @!P3 IMAD.MOV R64, RZ, RZ, -R64 ;  /* 0x000000ffff40b224 */ /* 0x000fe200078e0a40 */
[----:B------:R-:W-:Y:S01]  /*2130*/  LOP3.LUT R7, RZ, R21, RZ, 0x33, !PT ;  /* 0x00000015ff077212 */ /* 0x000fe200078e33ff */
[----:B------:R-:W-:Y:S01]  /*2140*/  @!P2 IMAD.MOV R66, RZ, RZ, -R66 ;  /* 0x000000ffff42a224 */ /* 0x000fe200078e0a42 */
[----:B------:R-:W-:Y:S01]  /*2150*/  ULEA.HI UR7, UR7, UR5, URZ, 0x5 ;  /* 0x0000000507077291 */ /* 0x000fe2000f8f28ff */
[----:B------:R-:W-:Y:S01]  /*2160*/  @!P4 IMAD.MOV R68, RZ, RZ, -R68 ;  /* 0x000000ffff44c224 */ /* 0x000fe200078e0a44 */
[C---:B------:R-:W-:Y:S01]  /*2170*/  SEL R10, R7.reuse, R10, !P1 ;  /* 0x0000000a070a7207 */ /* 0x040fe20004800000 */
[----:B------:R-:W-:Y:S01]  /*2180*/  @!P5 IMAD.MOV R8, RZ, RZ, -R8 ;  /* 0x000000ffff08d224 */ /* 0x000fe200078e0a08 */
[C---:B------:R-:W-:Y:S01]  /*2190*/  SEL R14, R7.reuse, R14, !P1 ;  /* 0x0000000e070e7207 */ /* 0x040fe20004800000 */
[----:B------:R-:W-:Y:S01]  /*21a0*/  @!P0 IMAD.MOV R70, RZ, RZ, -R70 ;  /* 0x000000ffff468224 */ /* 0x000fe200078e0a46 */
[C---:B------:R-:W-:Y:S01]  /*21b0*/  SEL R16, R7.reuse, R16, !P1 ;  /* 0x0000001007107207 */ /* 0x040fe20004800000 */
[----:B------:R-:W-:Y:S01]  /*21c0*/  @!P6 IMAD.MOV R72, RZ, RZ, -R72 ;  /* 0x000000ffff48e224 */ /* 0x000fe200078e0a48 */
[C---:B------:R-:W-:Y:S01]  /*21d0*/  SEL R18, R7.reuse, R18, !P1 ;  /* 0x0000001207127207 */ /* 0x040fe20004800000 */
[-C--:B0-----:R-:W-:Y:S01]  /*21e0*/  IMAD R10, R10, R9.reuse, RZ ;  /* 0x000000090a0a7224 */ /* 0x081fe200078e02ff */
[C---:B------:R-:W-:Y:S01]  /*21f0*/  SEL R20, R7.reuse, R20, !P1 ;  /* 0x0000001407147207 */ /* 0x040fe20004800000 */
[-C--:B------:R-:W-:Y:S01]  /*2200*/  IMAD R14, R14, R9.reuse, RZ ;  /* 0x000000090e0e7224 */ /* 0x080fe200078e02ff */
        /* <DEDUP_REMOVED lines=52> */
[----:B------:R-:W-:Y:S01]  /*2550*/  SEL R7, R7, R72, !P1 ;  /* 0x0000004807077207 */ /* 0x000fe20004800000 */
[-C--:B------:R-:W-:Y:S01]  /*2560*/  IMAD R68, R68, R9.reuse, RZ ;  /* 0x0000000944447224 */ /* 0x080fe200078e02ff */
[-C--:B------:R-:W-:Y:S01]  /*2570*/  LEA R40, P5, R10, R130.reuse, 0x1 ;  /* 0x000000820a287211 */ /* 0x080fe200078a08ff */
[-C--:B------:R-:W-:Y:S01]  /*2580*/  IMAD R8, R8, R9.reuse, RZ ;  /* 0x0000000908087224 */ /* 0x080fe200078e02ff */
[-C--:B------:R-:W-:Y:S01]  /*2590*/  LEA R44, P4, R14, R130.reuse, 0x1 ;  /* 0x000000820e2c7211 */ /* 0x080fe200078808ff */
[-C--:B------:R-:W-:Y:S01]  /*25a0*/  IMAD R70, R70, R9.reuse, RZ ;  /* 0x0000000946467224 */ /* 0x080fe200078e02ff */
[-C--:B------:R-:W-:Y:S01]  /*25b0*/  LEA R42, P3, R16, R130.reuse, 0x1 ;  /* 0x00000082102a7211 */ /* 0x080fe200078608ff */
[----:B------:R-:W-:Y:S01]  /*25c0*/  IMAD R7, R7, R9, RZ ;  /* 0x0000000907077224 */ /* 0x000fe200078e02ff */
[-C--:B------:R-:W-:Y:S01]  /*25d0*/  LEA R52, P2, R18, R130.reuse, 0x1 ;  /* 0x0000008212347211 */ /* 0x080fe200078408ff */
[----:B------:R-:W0:Y:S01]  /*25e0*/  LDC R9, c[0x0][0x3a8] ;  /* 0x0000ea00ff097b82 */ /* 0x000e220000000800 */
[----:B------:R-:W-:-:S02]  /*25f0*/  LEA R48, P1, R20, R130, 0x1 ;  /* 0x0000008214307211 */ /* 0x000fc400078208ff */
[----:B------:R-:W-:Y:S02]  /*2600*/  CS2R R72, SRZ ;  /* 0x0000000000487805 */ /* 0x000fe4000001ff00 */
[-C--:B------:R-:W-:Y:S02]  /*2610*/  LEA.HI.X.SX32 R45, R10, R131.reuse, 0x1, P5 ;  /* 0x000000830a2d7211 */ /* 0x080fe400028f0eff */
[----:B------:R-:W-:Y:S02]  /*2620*/  CS2R R74, SRZ ;  /* 0x00000000004a7805 */ /* 0x000fe4000001ff00 */
[-C--:B------:R-:W-:Y:S01]  /*2630*/  LEA.HI.X.SX32 R43, R14, R131.reuse, 0x1, P4 ;  /* 0x000000830e2b7211 */ /* 0x080fe200020f0eff */
[----:B---3--:R-:W-:Y:S01]  /*2640*/  IMAD.U32 R13, RZ, RZ, UR10 ;  /* 0x0000000aff0d7e24 */ /* 0x008fe2000f8e00ff */
[----:B------:R-:W-:Y:S01]  /*2650*/  LEA.HI.X.SX32 R41, R16, R131, 0x1, P3 ;  /* 0x0000008310297211 */ /* 0x000fe200018f0eff */
[----:B------:R-:W-:Y:S01]  /*2660*/  IMAD.SHL.U32 R181, R181, 0x20, RZ ;  /* 0x00000020b5b57824 */ /* 0x000fe200078e00ff */
[-C--:B------:R-:W-:Y:S01]  /*2670*/  LEA R210, P0, R22, R130.reuse, 0x1 ;  /* 0x0000008216d27211 */ /* 0x080fe200078008ff */
[----:B------:R-:W-:Y:S01]  /*2680*/  USHF.R.S32.HI UR7, URZ, 0x5, UR7 ;  /* 0x00000005ff077899 */ /* 0x000fe20008011407 */
[----:B------:R-:W-:-:S02]  /*2690*/  LEA R208, P6, R24, R130, 0x1 ;  /* 0x0000008218d07211 */ /* 0x000fc400078c08ff */
[-C--:B------:R-:W-:Y:S02]  /*26a0*/  LEA R206, P5, R26, R130.reuse, 0x1 ;  /* 0x000000821ace7211 */ /* 0x080fe400078a08ff */
[-C--:B------:R-:W-:Y:S02]  /*26b0*/  LEA R204, P4, R28, R130.reuse, 0x1 ;  /* 0x000000821ccc7211 */ /* 0x080fe400078808ff */
[-C--:B------:R-:W-:Y:S02]  /*26c0*/  LEA R202, P3, R30, R130.reuse, 0x1 ;  /* 0x000000821eca7211 */ /* 0x080fe400078608ff */
[-C--:B------:R-:W-:Y:S02]  /*26d0*/  LEA.HI.X.SX32 R53, R18, R131.reuse, 0x1, P2 ;  /* 0x0000008312357211 */ /* 0x080fe400010f0eff */
[-C--:B------:R-:W-:Y:S02]  /*26e0*/  LEA.HI.X.SX32 R49, R20, R131.reuse, 0x1, P1 ;  /* 0x0000008314317211 */ /* 0x080fe400008f0eff */
[-C--:B------:R-:W-:Y:S01]  /*26f0*/  LEA R198, P2, R32, R130.reuse, 0x1 ;  /* 0x0000008220c67211 */ /* 0x080fe200078408ff */
[C---:B0-----:R-:W-:Y:S01]  /*2700*/  IMAD.SHL.U32 R178, R9.reuse, 0x20, RZ ;  /* 0x0000002009b27824 */ /* 0x041fe200078e00ff */
[-C--:B------:R-:W-:Y:S01]  /*2710*/  LEA R196, P1, R34, R130.reuse, 0x1 ;  /* 0x0000008222c47211 */ /* 0x080fe200078208ff */
[C---:B------:R-:W-:Y:S01]  /*2720*/  IMAD R160, R9.reuse, 0x1f, RZ ;  /* 0x0000001f09a07824 */ /* 0x040fe200078e02ff */
[-C--:B------:R-:W-:Y:S01]  /*2730*/  LEA.HI.X.SX32 R211, R22, R131.reuse, 0x1, P0 ;  /* 0x0000008316d37211 */ /* 0x080fe200000f0eff */
        /* <DEDUP_REMOVED lines=9> */
[-C--:B------:R-:W-:Y:S01]  /*27d0*/  LEA R194, P0, R36, R130.reuse, 0x1 ;  /* 0x0000008224c27211 */ /* 0x080fe200078008ff */
[----:B------:R-:W-:Y:S01]  /*27e0*/  IMAD R165, R9, 0x19, RZ ;  /* 0x0000001909a57824 */ /* 0x000fe200078e02ff */
[-C--:B------:R-:W-:Y:S01]  /*27f0*/  LEA R192, P6, R193, R130.reuse, 0x1 ;  /* 0x00000082c1c07211 */ /* 0x080fe200078c08ff */
[----:B------:R-:W-:Y:S01]  /*2800*/  IMAD R164, R9, 0x18, RZ ;  /* 0x0000001809a47824 */ /* 0x000fe200078e02ff */
[-C--:B------:R-:W-:Y:S01]  /*2810*/  LEA R190, P5, R191, R130.reuse, 0x1 ;  /* 0x00000082bfbe7211 */ /* 0x080fe200078a08ff */
[----:B------:R-:W-:Y:S01]  /*2820*/  IMAD R17, R9, 0x17, RZ ;  /* 0x0000001709117824 */ /* 0x000fe200078e02ff */
[-C--:B------:R-:W-:Y:S01]  /*2830*/  LEA R188, P4, R189, R130.reuse, 0x1 ;  /* 0x00000082bdbc7211 */ /* 0x080fe200078808ff */
[----:B------:R-:W-:Y:S01]  /*2840*/  IMAD R16, R9, 0x16, RZ ;  /* 0x0000001609107824 */ /* 0x000fe200078e02ff */
[-C--:B------:R-:W-:Y:S01]  /*2850*/  LEA R186, P3, R187, R130.reuse, 0x1 ;  /* 0x00000082bbba7211 */ /* 0x080fe200078608ff */
        /* <DEDUP_REMOVED lines=8> */
[C---:B------:R-:W-:Y:S01]  /*28e0*/  IMAD R18, R9.reuse, 0x11, RZ ;  /* 0x0000001109127824 */ /* 0x040fe200078e02ff */
[-C--:B------:R-:W-:Y:S01]  /*28f0*/  LEA.HI.X.SX32 R195, R36, R131.reuse, 0x1, P0 ;  /* 0x0000008324c37211 */ /* 0x080fe200000f0eff */
[----:B------:R-:W-:Y:S01]  /*2900*/  IMAD.SHL.U32 R20, R9, 0x10, RZ ;  /* 0x0000001009147824 */ /* 0x000fe200078e00ff */
[-C--:B------:R-:W-:Y:S01]  /*2910*/  LEA.HI.X.SX32 R193, R193, R131.reuse, 0x1, P6 ;  /* 0x00000083c1c17211 */ /* 0x080fe200030f0eff */
[----:B------:R-:W-:Y:S01]  /*2920*/  IMAD R23, R9, 0xf, RZ ;  /* 0x0000000f09177824 */ /* 0x000fe200078e02ff */
[-C--:B------:R-:W-:Y:S01]  /*2930*/  LEA.HI.X.SX32 R191, R191, R131.reuse, 0x1, P5 ;  /* 0x00000083bfbf7211 */ /* 0x080fe200028f0eff */
[----:B------:R-:W-:Y:S01]  /*2940*/  IMAD R22, R9, 0xe, RZ ;  /* 0x0000000e09167824 */ /* 0x000fe200078e02ff */
[-C--:B------:R-:W-:Y:S01]  /*2950*/  LEA.HI.X.SX32 R189, R189, R131.reuse, 0x1, P4 ;  /* 0x00000083bdbd7211 */ /* 0x080fe200020f0eff */
[----:B------:R-:W-:Y:S01]  /*2960*/  IMAD R21, R9, 0xd, RZ ;  /* 0x0000000d09157824 */ /* 0x000fe200078e02ff */
[-C--:B------:R-:W-:Y:S01]  /*2970*/  LEA.HI.X.SX32 R187, R187, R131.reuse, 0x1, P3 ;  /* 0x00000083bbbb7211 */ /* 0x080fe200018f0eff */
[C---:B------:R-:W-:Y:S01]  /*2980*/  IMAD R166, R9.reuse, 0xa, RZ ;  /* 0x0000000a09a67824 */ /* 0x040fe200078e02ff */
[-C--:B------:R-:W-:Y:S01]  /*2990*/  LEA R38, P0, R50, R130.reuse, 0x1 ;  /* 0x0000008232267211 */ /* 0x080fe200078008ff */
[----:B------:R-:W-:Y:S01]  /*29a0*/  IMAD R156, R9, 0x9, RZ ;  /* 0x00000009099c7824 */ /* 0x000fe200078e02ff */
[-C--:B------:R-:W-:Y:S01]  /*29b0*/  LEA R228, P6, R229, R130.reuse, 0x1 ;  /* 0x00000082e5e47211 */ /* 0x080fe200078c08ff */
[C---:B------:R-:W-:Y:S01]  /*29c0*/  IMAD.SHL.U32 R25, R9.reuse, 0x8, RZ ;  /* 0x0000000809197824 */ /* 0x040fe200078e00ff */
[-C--:B------:R-:W-:Y:S01]  /*29d0*/  LEA R154, P5, R54, R130.reuse, 0x1 ;  /* 0x00000082369a7211 */ /* 0x080fe200078a08ff */
[C---:B------:R-:W-:Y:S01]  /*29e0*/  IMAD R24, R9.reuse, 0x7, RZ ;  /* 0x0000000709187824 */ /* 0x040fe200078e02ff */
[-C--:B------:R-:W-:Y:S01]  /*29f0*/  LEA R150, P4, R56, R130.reuse, 0x1 ;  /* 0x0000008238967211 */ /* 0x080fe200078808ff */
[C---:B------:R-:W-:Y:S01]  /*2a00*/  IMAD R169, R9.reuse, 0x6, RZ ;  /* 0x0000000609a97824 */ /* 0x040fe200078e02ff */
[----:B------:R-:W-:Y:S01]  /*2a10*/  LEA R230, P3, R58, R130, 0x1 ;  /* 0x000000823ae67211 */ /* 0x000fe200078608ff */
[C---:B------:R-:W-:Y:S01]  /*2a20*/  IMAD R168, R9.reuse, 0x5, RZ ;  /* 0x0000000509a87824 */ /* 0x040fe200078e02ff */
[-C--:B------:R-:W-:Y:S01]  /*2a30*/  LEA.HI.X.SX32 R185, R46, R131.reuse, 0x1, P2 ;  /* 0x000000832eb97211 */ /* 0x080fe200010f0eff */
[----:B------:R-:W-:Y:S01]  /*2a40*/  IMAD.SHL.U32 R167, R9, 0x4, RZ ;  /* 0x0000000409a77824 */ /* 0x000fe200078e00ff */
[----:B------:R-:W-:-:S02]  /*2a50*/  LEA.HI.X.SX32 R183, R183, R131, 0x1, P1 ;  /* 0x00000083b7b77211 */ /* 0x000fc400008f0eff */
[----:B------:R-:W-:Y:S02]  /*2a60*/  CS2R R28, SRZ ;  /* 0x00000000001c7805 */ /* 0x000fe4000001ff00 */
[-C--:B------:R-:W-:Y:S02]  /*2a70*/  LEA R226, P2, R60, R130.reuse, 0x1 ;  /* 0x000000823ce27211 */ /* 0x080fe400078408ff */
[----:B------:R-:W-:Y:S02]  /*2a80*/  CS2R R30, SRZ ;  /* 0x00000000001e7805 */ /* 0x000fe4000001ff00 */
[----:B------:R-:W-:Y:S02]  /*2a90*/  LEA R152, P1, R62, R130, 0x1 ;  /* 0x000000823e987211 */ /* 0x000fe400078208ff */
[-C--:B------:R-:W-:Y:S02]  /*2aa0*/  LEA.HI.X.SX32 R37, R50, R131.reuse, 0x1, P0 ;  /* 0x0000008332257211 */ /* 0x080fe400000f0eff */
[----:B------:R-:W-:-:S02]  /*2ab0*/  LEA.HI.X.SX32 R229, R229, R131, 0x1, P6 ;  /* 0x00000083e5e57211 */ /* 0x000fc400030f0eff */
[-C--:B------:R-:W-:Y:S02]  /*2ac0*/  LEA.HI.X.SX32 R155, R54, R131.reuse, 0x1, P5 ;  /* 0x00000083369b7211 */ /* 0x080fe400028f0eff */
[-C--:B------:R-:W-:Y:S02]  /*2ad0*/  LEA.HI.X.SX32 R151, R56, R131.reuse, 0x1, P4 ;  /* 0x0000008338977211 */ /* 0x080fe400020f0eff */
[----:B------:R-:W-:Y:S02]  /*2ae0*/  LEA.HI.X.SX32 R231, R58, R131, 0x1, P3 ;  /* 0x000000833ae77211 */ /* 0x000fe400018f0eff */
[-C--:B------:R-:W-:Y:S02]  /*2af0*/  LEA R50, P0, R64, R130.reuse, 0x1 ;  /* 0x0000008240327211 */ /* 0x080fe400078008ff */
[-C--:B------:R-:W-:Y:S02]  /*2b00*/  LEA R132, P6, R66, R130.reuse, 0x1 ;  /* 0x0000008242847211 */ /* 0x080fe400078c08ff */
[----:B------:R-:W-:-:S02]  /*2b10*/  LEA R36, P5, R68, R130, 0x1 ;  /* 0x0000008244247211 */ /* 0x000fc400078a08ff */
[-C--:B------:R-:W-:Y:S02]  /*2b20*/  LEA R122, P4, R8, R130.reuse, 0x1 ;  /* 0x00000082087a7211 */ /* 0x080fe400078808ff */
[----:B------:R-:W-:Y:S02]  /*2b30*/  LEA R128, P3, R70, R130, 0x1 ;  /* 0x0000008246807211 */ /* 0x000fe400078608ff */
[-C--:B------:R-:W-:Y:S02]  /*2b40*/  LEA.HI.X.SX32 R39, R60, R131.reuse, 0x1, P2 ;  /* 0x000000833c277211 */ /* 0x080fe400010f0eff */
[----:B------:R-:W-:Y:S02]  /*2b50*/  CS2R R60, SRZ ;  /* 0x00000000003c7805 */ /* 0x000fe4000001ff00 */
[----:B------:R-:W-:Y:S02]  /*2b60*/  LEA.HI.X.SX32 R153, R62, R131, 0x1, P1 ;  /* 0x000000833e997211 */ /* 0x000fe400008f0eff */
[----:B------:R-:W-:-:S02]  /*2b70*/  CS2R R62, SRZ ;  /* 0x00000000003e7805 */ /* 0x000fc4000001ff00 */
[----:B------:R-:W-:Y:S02]  /*2b80*/  LEA R130, P2, R7, R130, 0x1 ;  /* 0x0000008207827211 */ /* 0x000fe400078408ff */
[----:B-----5:R-:W-:Y:S02]  /*2b90*/  LEA R200, P1, R6, R200, 0x1 ;  /* 0x000000c806c87211 */ /* 0x020fe400078208ff */
[-C--:B------:R-:W-:Y:S02]  /*2ba0*/  LEA.HI.X.SX32 R51, R64, R131.reuse, 0x1, P0 ;  /* 0x0000008340337211 */ /* 0x080fe400000f0eff */
[----:B------:R-:W-:Y:S02]  /*2bb0*/  CS2R R64, SRZ ;  /* 0x0000000000407805 */ /* 0x000fe4000001ff00 */
[----:B------:R-:W-:Y:S02]  /*2bc0*/  LEA.HI.X.SX32 R133, R66, R131, 0x1, P6 ;  /* 0x0000008342857211 */ /* 0x000fe400030f0eff */
[----:B------:R-:W-:-:S02]  /*2bd0*/  CS2R R66, SRZ ;  /* 0x0000000000427805 */ /* 0x000fc4000001ff00 */
[-C--:B------:R-:W-:Y:S02]  /*2be0*/  LEA.HI.X.SX32 R59, R68, R131.reuse, 0x1, P5 ;  /* 0x00000083443b7211 */ /* 0x080fe400028f0eff */
[----:B------:R-:W-:Y:S02]  /*2bf0*/  CS2R R68, SRZ ;  /* 0x0000000000447805 */ /* 0x000fe4000001ff00 */
[-C--:B------:R-:W-:Y:S01]  /*2c00*/  LEA.HI.X.SX32 R123, R8, R131.reuse, 0x1, P4 ;  /* 0x00000083087b7211 */ /* 0x080fe200020f0eff */
[----:B------:R-:W-:Y:S01]  /*2c10*/  IMAD R8, R9, 0x3, RZ ;  /* 0x0000000309087824 */ /* 0x000fe200078e02ff */
[-C--:B------:R-:W-:Y:S02]  /*2c20*/  LEA.HI.X.SX32 R129, R70, R131.reuse, 0x1, P3 ;  /* 0x0000008346817211 */ /* 0x080fe400018f0eff */
[----:B------:R-:W-:Y:S02]  /*2c30*/  CS2R R70, SRZ ;  /* 0x0000000000467805 */ /* 0x000fe4000001ff00 */
[----:B------:R-:W-:Y:S01]  /*2c40*/  LEA.HI.X.SX32 R131, R7, R131, 0x1, P2 ;  /* 0x0000008307837211 */ /* 0x000fe200010f0eff */
[C---:B------:R-:W-:Y:S01]  /*2c50*/  IMAD R7, R9.reuse, 0xc, RZ ;  /* 0x0000000c09077824 */ /* 0x040fe200078e02ff */
[----:B------:R-:W-:Y:S01]  /*2c60*/  LEA.HI.X.SX32 R201, R6, R201, 0x1, P1 ;  /* 0x000000c906c97211 */ /* 0x000fe200008f0eff */
[C---:B------:R-:W-:Y:S01]  /*2c70*/  IMAD R6, R9.reuse, 0xb, RZ ;  /* 0x0000000b09067824 */ /* 0x040fe200078e02ff */
[C---:B------:R-:W-:Y:S01]  /*2c80*/  LOP3.LUT R10, R4.reuse, 0x20, RZ, 0x3c, !PT ;  /* 0x00000020040a7812 */ /* 0x040fe200078e3cff */
[----:B------:R-:W-:Y:S01]  /*2c90*/  IMAD.SHL.U32 R9, R9, 0x2, RZ ;  /* 0x0000000209097824 */ /* 0x000fe200078e00ff */
[----:B------:R-:W-:-:S02]  /*2ca0*/  LOP3.LUT R11, R4, 0x40, RZ, 0x3c, !PT ;  /* 0x00000040040b7812 */ /* 0x000fc400078e3cff */
[----:B------:R-:W-:-:S07]  /*2cb0*/  LOP3.LUT R170, R4, 0x60, RZ, 0x3c, !PT ;  /* 0x0000006004aa7812 */ /* 0x000fce00078e3cff */
.L_x_1:
[----:B------:R-:W-:Y:S01]  /*2cc0*/  ISETP.GT.AND P0, PT, R13, 0x2, PT ;  /* 0x000000020d00780c */ /* 0x000fe20003f04270 */
[----:B------:R-:W-:Y:S01]  /*2cd0*/  IMAD.WIDE R32, R9, 0x2, R200 ;  /* 0x0000000209207825 */ /* 0x000fe200078e02c8 */
[----:B------:R-:W-:Y:S01]  /*2ce0*/  PRMT R223, RZ, 0x7610, R223 ;  /* 0x00007610ffdf7816 */ /* 0x000fe200000000df */
[----:B------:R-:W0:Y:S01]  /*2cf0*/  LDC R135, c[0x0][0x3a8] ;  /* 0x0000ea00ff877b82 */ /* 0x000e220000000800 */
[C---:B------:R-:W-:Y:S02]  /*2d00*/  ISETP.GT.AND P1, PT, R13.reuse, 0x3, PT ;  /* 0x000000030d00780c */ /* 0x040fe40003f24270 */
[----:B------:R-:W-:-:S07]  /*2d10*/  ISETP.GT.AND P2, PT, R13, 0x4, PT ;  /* 0x000000040d00780c */ /* 0x000fce0003f44270 */
[----:B------:R1:W2:Y:S01]  /*2d20*/  @P0 LDG.E.U16 R223, desc[UR8][R32.64] ;  /* 0x0000000820df0981 */ /* 0x0002a2000c1e1500 */
[C---:B------:R-:W-:Y:S01]  /*2d30*/  ISETP.GT.AND P0, PT, R13.reuse, 0x5, PT ;  /* 0x000000050d00780c */ /* 0x040fe20003f04270 */
[----:B------:R-:W-:Y:S01]  /*2d40*/  IMAD.WIDE R46, R168, 0x2, R200 ;  /* 0x00000002a82e7825 */ /* 0x000fe200078e02c8 */
[----:B------:R-:W-:Y:S02]  /*2d50*/  PRMT R146, RZ, 0x7610, R146 ;  /* 0x00007610ff927816 */ /* 0x000fe40000000092 */
[C---:B------:R-:W-:Y:S01]  /*2d60*/  ISETP.GT.AND P3, PT, R13.reuse, 0x6, PT ;  /* 0x000000060d00780c */ /* 0x040fe20003f64270 */
[----:B------:R-:W-:Y:S01]  /*2d70*/  IMAD.WIDE R26, R8, 0x2, R200 ;  /* 0x00000002081a7825 */ /* 0x000fe200078e02c8 */
[----:B------:R-:W-:Y:S02]  /*2d80*/  ISETP.GT.AND P4, PT, R13, 0x7, PT ;  /* 0x000000070d00780c */ /* 0x000fe40003f84270 */
[----:B------:R-:W-:Y:S01]  /*2d90*/  PRMT R216, RZ, 0x7610, R216 ;  /* 0x00007610ffd87816 */ /* 0x000fe200000000d8 */
[----:B------:R-:W-:Y:S01]  /*2da0*/  IMAD.WIDE R34, R167, 0x2, R200 ;  /* 0x00000002a7227825 */ /* 0x000fe200078e02c8 */
[----:B------:R-:W-:-:S02]  /*2db0*/  PRMT R215, RZ, 0x7610, R215 ;  /* 0x00007610ffd77816 */ /* 0x000fc400000000d7 */
[----:B------:R-:W-:Y:S01]  /*2dc0*/  PRMT R139, RZ, 0x7610, R139 ;  /* 0x00007610ff8b7816 */ /* 0x000fe2000000008b */
[----:B------:R-:W3:Y:S01]  /*2dd0*/  @P0 LDG.E.U16 R146, desc[UR8][R46.64] ;  /* 0x000000082e920981 */ /* 0x000ee2000c1e1500 */
[----:B------:R-:W-:Y:S01]  /*2de0*/  ISETP.GT.AND P0, PT, R13, 0x8, PT ;  /* 0x000000080d00780c */ /* 0x000fe20003f04270 */
[----:B------:R-:W-:Y:S01]  /*2df0*/  IMAD.WIDE R54, R169, 0x2, R200 ;  /* 0x00000002a9367825 */ /* 0x000fe200078e02c8 */
[----:B------:R-:W-:Y:S01]  /*2e00*/  PRMT R126, RZ, 0x7610, R126 ;  /* 0x00007610ff7e7816 */ /* 0x000fe2000000007e */
[----:B------:R4:W5:Y:S01]  /*2e10*/  @P1 LDG.E.U16 R216, desc[UR8][R26.64] ;  /* 0x000000081ad81981 */ /* 0x000962000c1e1500 */
[----:B------:R-:W-:Y:S01]  /*2e20*/  ISETP.GT.AND P1, PT, R13, 0x9, PT ;  /* 0x000000090d00780c */ /* 0x000fe20003f24270 */
[----:B------:R-:W-:Y:S01]  /*2e30*/  IMAD.WIDE R56, R24, 0x2, R200 ;  /* 0x0000000218387825 */ /* 0x000fe200078e02c8 */
[----:B-1----:R-:W-:Y:S01]  /*2e40*/  PRMT R33, RZ, 0x7610, R33 ;  /* 0x00007610ff217816 */ /* 0x002fe20000000021 */
[----:B------:R1:W2:Y:S01]  /*2e50*/  @P2 LDG.E.U16 R215, desc[UR8][R34.64] ;  /* 0x0000000822d72981 */ /* 0x0002a2000c1e1500 */
[----:B------:R-:W-:-:S03]  /*2e60*/  PRMT R222, RZ, 0x7610, R222 ;  /* 0x00007610ffde7816 */ /* 0x000fc600000000de */
[----:B------:R0:W2:Y:S01]  /*2e70*/  @P3 LDG.E.U16 R139, desc[UR8][R54.64] ;  /* 0x00000008368b3981 */ /* 0x0000a2000c1e1500 */
[--C-:B----4-:R-:W-:Y:S01]  /*2e80*/  IMAD.WIDE R26, R25, 0x2, R200.reuse ;  /* 0x00000002191a7825 */ /* 0x110fe200078e02c8 */
[C---:B------:R-:W-:Y:S02]  /*2e90*/  ISETP.GT.AND P2, PT, R13.reuse, 0xa, PT ;  /* 0x0000000a0d00780c */ /* 0x040fe40003f44270 */
[----:B------:R4:W2:Y:S01]  /*2ea0*/  @P4 LDG.E.U16 R126, desc[UR8][R56.64] ;  /* 0x00000008387e4981 */ /* 0x0008a2000c1e1500 */
[C---:B------:R-:W-:Y:S01]  /*2eb0*/  ISETP.GT.AND P3, PT, R13.reuse, 0xb, PT ;  /* 0x0000000b0d00780c */ /* 0x040fe20003f64270 */
[--C-:B-1----:R-:W-:Y:S01]  /*2ec0*/  IMAD.WIDE R34, R156, 0x2, R200.reuse ;  /* 0x000000029c227825 */ /* 0x102fe200078e02c8 */
[C---:B------:R-:W-:Y:S01]  /*2ed0*/  ISETP.GT.AND P4, PT, R13.reuse, 0xc, PT ;  /* 0x0000000c0d00780c */ /* 0x040fe20003f84270 */
[----:B------:R1:W2:Y:S01]  /*2ee0*/  @P0 LDG.E.U16 R33, desc[UR8][R26.64] ;  /* 0x000000081a210981 */ /* 0x0002a2000c1e1500 */
[----:B------:R-:W-:Y:S01]  /*2ef0*/  ISETP.GT.AND P0, PT, R13, 0xd, PT ;  /* 0x0000000d0d00780c */ /* 0x000fe20003f04270 */
[----:B------:R-:W-:Y:S01]  /*2f00*/  IMAD.WIDE R46, R166, 0x2, R200 ;  /* 0x00000002a62e7825 */ /* 0x000fe200078e02c8 */
[----:B------:R-:W-:Y:S01]  /*2f10*/  PRMT R221, RZ, 0x7610, R221 ;  /* 0x00007610ffdd7816 */ /* 0x000fe200000000dd */
[----:B------:R1:W2:Y:S01]  /*2f20*/  @P1 LDG.E.U16 R222, desc[UR8][R34.64] ;  /* 0x0000000822de1981 */ /* 0x0002a2000c1e1500 */
[----:B------:R-:W-:Y:S01]  /*2f30*/  PRMT R214, RZ, 0x7610, R214 ;  /* 0x00007610ffd67816 */ /* 0x000fe200000000d6 */
[----:B0-----:R-:W-:Y:S01]  /*2f40*/  IMAD.WIDE R54, R6, 0x2, R200 ;  /* 0x0000000206367825 */ /* 0x001fe200078e02c8 */
[----:B------:R-:W-:-:S02]  /*2f50*/  PRMT R213, RZ, 0x7610, R213 ;  /* 0x00007610ffd57816 */ /* 0x000fc400000000d5 */
[----:B------:R-:W-:Y:S01]  /*2f60*/  ISETP.GT.AND P1, PT, R13, 0xe, PT ;  /* 0x0000000e0d00780c */ /* 0x000fe20003f24270 */
[----:B----4-:R-:W-:Y:S01]  /*2f70*/  IMAD.WIDE R56, R7, 0x2, R200 ;  /* 0x0000000207387825 */ /* 0x010fe200078e02c8 */
[----:B------:R-:W-:Y:S01]  /*2f80*/  PRMT R144, RZ, 0x7610, R144 ;  /* 0x00007610ff907816 */ /* 0x000fe20000000090 */
[----:B------:R0:W4:Y:S02]  /*2f90*/  @P2 LDG.E.U16 R221, desc[UR8][R46.64] ;  /* 0x000000082edd2981 */ /* 0x000124000c1e1500 */
[--C-:B-1----:R-:W-:Y:S01]  /*2fa0*/  IMAD.WIDE R26, R21, 0x2, R200.reuse ;  /* 0x00000002151a7825 */ /* 0x102fe200078e02c8 */
[C---:B------:R-:W-:Y:S01]  /*2fb0*/  ISETP.GT.AND P2, PT, R13.reuse, 0xf, PT ;  /* 0x0000000f0d00780c */ /* 0x040fe20003f44270 */
[----:B------:R1:W2:Y:S01]  /*2fc0*/  @P3 LDG.E.U16 R214, desc[UR8][R54.64] ;  /* 0x0000000836d63981 */ /* 0x0002a2000c1e1500 */
[C---:B------:R-:W-:Y:S01]  /*2fd0*/  ISETP.GT.AND P3, PT, R13.reuse, 0x10, PT ;  /* 0x000000100d00780c */ /* 0x040fe20003f64270 */
[----:B------:R-:W-:Y:S01]  /*2fe0*/  IMAD.WIDE R34, R22, 0x2, R200 ;  /* 0x0000000216227825 */ /* 0x000fe200078e02c8 */
[----:B------:R-:W-:Y:S01]  /*2ff0*/  PRMT R137, RZ, 0x7610, R137 ;  /* 0x00007610ff897816 */ /* 0x000fe20000000089 */
[----:B------:R1:W2:Y:S01]  /*3000*/  @P4 LDG.E.U16 R213, desc[UR8][R56.64] ;  /* 0x0000000838d54981 */ /* 0x0002a2000c1e1500 */
[----:B------:R-:W-:-:S03]  /*3010*/  ISETP.GT.AND P4, PT, R13, 0x11, PT ;  /* 0x000000110d00780c */ /* 0x000fc60003f84270 */
[----:B------:R1:W2:Y:S01]  /*3020*/  @P0 LDG.E.U16 R144, desc[UR8][R26.64] ;  /* 0x000000081a900981 */ /* 0x0002a2000c1e1500 */
[----:B------:R-:W-:Y:S01]  /*3030*/  ISETP.GT.AND P0, PT, R13, 0x12, PT ;  /* 0x000000120d00780c */ /* 0x000fe20003f04270 */
[----:B0-----:R-:W-:Y:S01]  /*3040*/  IMAD.WIDE R46, R23, 0x2, R200 ;  /* 0x00000002172e7825 */ /* 0x001fe200078e02c8 */
[----:B------:R-:W-:Y:S01]  /*3050*/  PRMT R124, RZ, 0x7610, R124 ;  /* 0x00007610ff7c7816 */ /* 0x000fe2000000007c */
[----:B------:R0:W3:Y:S01]  /*3060*/  @P1 LDG.E.U16 R137, desc[UR8][R34.64] ;  /* 0x0000000822891981 */ /* 0x0000e2000c1e1500 */
[----:B------:R-:W-:Y:S01]  /*3070*/  PRMT R227, RZ, 0x7610, R227 ;  /* 0x00007610ffe37816 */ /* 0x000fe200000000e3 */
[----:B-1----:R-:W-:Y:S01]  /*3080*/  IMAD.WIDE R54, R20, 0x2, R200 ;  /* 0x0000000214367825 */ /* 0x002fe200078e02c8 */
[----:B------:R-:W-:Y:S02]  /*3090*/  PRMT R220, RZ, 0x7610, R220 ;  /* 0x00007610ffdc7816 */ /* 0x000fe400000000dc */
[----:B------:R-:W-:Y:S01]  /*30a0*/  ISETP.GT.AND P1, PT, R13, 0x13, PT ;  /* 0x000000130d00780c */ /* 0x000fe20003f24270 */
[----:B------:R-:W-:Y:S01]  /*30b0*/  IMAD.WIDE R56, R18, 0x2, R200 ;  /* 0x0000000212387825 */ /* 0x000fe200078e02c8 */
[----:B------:R-:W-:Y:S01]  /*30c0*/  PRMT R219, RZ, 0x7610, R219 ;  /* 0x00007610ffdb7816 */ /* 0x000fe200000000db */
[----:B------:R1:W3:Y:S02]  /*30d0*/  @P2 LDG.E.U16 R124, desc[UR8][R46.64] ;  /* 0x000000082e7c2981 */ /* 0x0002e4000c1e1500 */
[--C-:B------:R-:W-:Y:S01]  /*30e0*/  IMAD.WIDE R26, R19, 0x2, R200.reuse ;  /* 0x00000002131a7825 */ /* 0x100fe200078e02c8 */
[C---:B------:R-:W-:Y:S01]  /*30f0*/  ISETP.GT.AND P2, PT, R13.reuse, 0x14, PT ;  /* 0x000000140d00780c */ /* 0x040fe20003f44270 */
[----:B------:R1:W3:Y:S01]  /*3100*/  @P3 LDG.E.U16 R227, desc[UR8][R54.64] ;  /* 0x0000000836e33981 */ /* 0x0002e2000c1e1500 */
[----:B------:R-:W-:Y:S01]  /*3110*/  ISETP.GT.AND P3, PT, R13, 0x15, PT ;  /* 0x000000150d00780c */ /* 0x000fe20003f64270 */
[----:B0-----:R-:W-:Y:S01]  /*3120*/  IMAD.WIDE R34, R157, 0x2, R200 ;  /* 0x000000029d227825 */ /* 0x001fe200078e02c8 */
[----:B------:R-:W-:Y:S01]  /*3130*/  PRMT R212, RZ, 0x7610, R212 ;  /* 0x00007610ffd47816 */ /* 0x000fe200000000d4 */
[----:B------:R0:W4:Y:S01]  /*3140*/  @P4 LDG.E.U16 R220, desc[UR8][R56.64] ;  /* 0x0000000838dc4981 */ /* 0x000122000c1e1500 */
[----:B------:R-:W-:-:S03]  /*3150*/  ISETP.GT.AND P4, PT, R13, 0x16, PT ;  /* 0x000000160d00780c */ /* 0x000fc60003f84270 */
[----:B------:R0:W4:Y:S01]  /*3160*/  @P0 LDG.E.U16 R219, desc[UR8][R26.64] ;  /* 0x000000081adb0981 */ /* 0x000122000c1e1500 */
[----:B------:R-:W-:Y:S01]  /*3170*/  ISETP.GT.AND P0, PT, R13, 0x17, PT ;  /* 0x000000170d00780c */ /* 0x000fe20003f04270 */
[----:B-1----:R-:W-:Y:S01]  /*3180*/  IMAD.WIDE R46, R14, 0x2, R200 ;  /* 0x000000020e2e7825 */ /* 0x002fe200078e02c8 */
[----:B------:R-:W-:Y:S01]  /*3190*/  PRMT R147, RZ, 0x7610, R147 ;  /* 0x00007610ff937816 */ /* 0x000fe20000000093 */
[----:B------:R1:W4:Y:S01]  /*31a0*/  @P1 LDG.E.U16 R212, desc[UR8][R34.64] ;  /* 0x0000000822d41981 */ /* 0x000322000c1e1500 */
[----:B------:R-:W-:Y:S01]  /*31b0*/  PRMT R138, RZ, 0x7610, R138 ;  /* 0x00007610ff8a7816 */ /* 0x000fe2000000008a */
[----:B------:R-:W-:Y:S01]  /*31c0*/  IMAD.WIDE R54, R15, 0x2, R200 ;  /* 0x000000020f367825 */ /* 0x000fe200078e02c8 */
[----:B------:R-:W-:Y:S02]  /*31d0*/  PRMT R127, RZ, 0x7610, R127 ;  /* 0x00007610ff7f7816 */ /* 0x000fe4000000007f */
[----:B------:R-:W-:Y:S01]  /*31e0*/  ISETP.GT.AND P1, PT, R13, 0x18, PT ;  /* 0x000000180d00780c */ /* 0x000fe20003f24270 */
[----:B0-----:R-:W-:Y:S01]  /*31f0*/  IMAD.WIDE R56, R16, 0x2, R200 ;  /* 0x0000000210387825 */ /* 0x001fe200078e02c8 */
[----:B------:R-:W-:Y:S01]  /*3200*/  PRMT R58, RZ, 0x7610, R58 ;  /* 0x00007610ff3a7816 */ /* 0x000fe2000000003a */
[----:B------:R0:W4:Y:S02]  /*3210*/  @P2 LDG.E.U16 R147, desc[UR8][R46.64] ;  /* 0x000000082e932981 */ /* 0x000124000c1e1500 */
[--C-:B------:R-:W-:Y:S01]  /*3220*/  IMAD.WIDE R26, R17, 0x2, R200.reuse ;  /* 0x00000002111a7825 */ /* 0x100fe200078e02c8 */
[C---:B------:R-:W-:Y:S01]  /*3230*/  ISETP.GT.AND P2, PT, R13.reuse, 0x19, PT ;  /* 0x000000190d00780c */ /* 0x040fe20003f44270 */
[----:B------:R0:W4:Y:S01]  /*3240*/  @P3 LDG.E.U16 R138, desc[UR8][R54.64] ;  /* 0x00000008368a3981 */ /* 0x000122000c1e1500 */
[C---:B------:R-:W-:Y:S01]  /*3250*/  ISETP.GT.AND P3, PT, R13.reuse, 0x1a, PT ;  /* 0x0000001a0d00780c */ /* 0x040fe20003f64270 */
[----:B-1----:R-:W-:Y:S01]  /*3260*/  IMAD.WIDE R34, R164, 0x2, R200 ;  /* 0x00000002a4227825 */ /* 0x002fe200078e02c8 */
[----:B------:R-:W-:Y:S01]  /*3270*/  PRMT R225, RZ, 0x7610, R225 ;  /* 0x00007610ffe17816 */ /* 0x000fe200000000e1 */
[----:B------:R-:W4:Y:S01]  /*3280*/  @P4 LDG.E.U16 R127, desc[UR8][R56.64] ;  /* 0x00000008387f4981 */ /* 0x000f22000c1e1500 */
[----:B------:R-:W-:-:S03]  /*3290*/  ISETP.GT.AND P4, PT, R13, 0x1b, PT ;  /* 0x0000001b0d00780c */ /* 0x000fc60003f84270 */
[----:B------:R1:W4:Y:S01]  /*32a0*/  @P0 LDG.E.U16 R58, desc[UR8][R26.64] ;  /* 0x000000081a3a0981 */ /* 0x000322000c1e1500 */
[----:B------:R-:W-:Y:S01]  /*32b0*/  ISETP.GT.AND P0, PT, R13, 0x1, PT ;  /* 0x000000010d00780c */ /* 0x000fe20003f04270 */
[----:B0-----:R-:W-:Y:S01]  /*32c0*/  IMAD.WIDE R46, R165, 0x2, R200 ;  /* 0x00000002a52e7825 */ /* 0x001fe200078e02c8 */
[----:B------:R-:W-:Y:S01]  /*32d0*/  PRMT R218, RZ, 0x7610, R218 ;  /* 0x00007610ffda7816 */ /* 0x000fe200000000da */
[----:B------:R0:W4:Y:S01]  /*32e0*/  @P1 LDG.E.U16 R225, desc[UR8][R34.64] ;  /* 0x0000000822e11981 */ /* 0x000122000c1e1500 */
[----:B------:R-:W-:Y:S01]  /*32f0*/  PRMT R217, RZ, 0x7610, R217 ;  /* 0x00007610ffd97816 */ /* 0x000fe200000000d9 */
[----:B------:R-:W-:Y:S01]  /*3300*/  IMAD.WIDE R54, R159, 0x2, R200 ;  /* 0x000000029f367825 */ /* 0x000fe200078e02c8 */
[----:B------:R-:W-:Y:S02]  /*3310*/  PRMT R180, RZ, 0x7610, R180 ;  /* 0x00007610ffb47816 */ /* 0x000fe400000000b4 */
[----:B------:R-:W-:Y:S01]  /*3320*/  ISETP.GT.AND P1, PT, R13, 0x1c, PT ;  /* 0x0000001c0d00780c */ /* 0x000fe20003f24270 */
[----:B------:R-:W-:Y:S01]  /*3330*/  IMAD.WIDE R120, R158, 0x2, R200 ;  /* 0x000000029e787825 */ /* 0x000fe200078e02c8 */
[----:B------:R-:W-:Y:S01]  /*3340*/  PRMT R224, RZ, 0x7610, R224 ;  /* 0x00007610ffe07816 */ /* 0x000fe200000000e0 */
[----:B------:R0:W5:Y:S02]  /*3350*/  @P2 LDG.E.U16 R218, desc[UR8][R46.64] ;  /* 0x000000082eda2981 */ /* 0x000164000c1e1500 */
[--C-:B-1----:R-:W-:Y:S01]  /*3360*/  IMAD.WIDE R26, R135, 0x2, R200.reuse ;  /* 0x00000002871a7825 */ /* 0x102fe200078e02c8 */
[C---:B------:R-:W-:Y:S01]  /*3370*/  ISETP.GT.AND P2, PT, R13.reuse, 0x1d, PT ;  /* 0x0000001d0d00780c */ /* 0x040fe20003f44270 */
[----:B------:R1:W5:Y:S01]  /*3380*/  @P3 LDG.E.U16 R217, desc[UR8][R54.64] ;  /* 0x0000000836d93981 */ /* 0x000362000c1e1500 */
[C---:B------:R-:W-:Y:S01]  /*3390*/  ISETP.GT.AND P3, PT, R13.reuse, 0x1e, PT ;  /* 0x0000001e0d00780c */ /* 0x040fe20003f64270 */
[----:B0-----:R-:W-:Y:S01]  /*33a0*/  IMAD.WIDE R34, R162, 0x2, R200 ;  /* 0x00000002a2227825 */ /* 0x001fe200078e02c8 */
[----:B------:R-:W-:Y:S01]  /*33b0*/  PRMT R145, RZ, 0x7610, R145 ;  /* 0x00007610ff917816 */ /* 0x000fe20000000091 */
[----:B------:R0:W5:Y:S01]  /*33c0*/  @P4 LDG.E.U16 R180, desc[UR8][R120.64] ;  /* 0x0000000878b44981 */ /* 0x000162000c1e1500 */
[----:B------:R-:W-:-:S03]  /*33d0*/  ISETP.GT.AND P4, PT, R13, 0x1f, PT ;  /* 0x0000001f0d00780c */ /* 0x000fc60003f84270 */
[----:B------:R-:W5:Y:S01]  /*33e0*/  @P0 LDG.E.U16 R224, desc[UR8][R26.64] ;  /* 0x000000081ae00981 */ /* 0x000f62000c1e1500 */
[----:B------:R-:W-:Y:S01]  /*33f0*/  ISETP.GT.AND P0, PT, R13, RZ, PT ;  /* 0x000000ff0d00720c */ /* 0x000fe20003f04270 */
[----:B------:R-:W-:Y:S01]  /*3400*/  IMAD.WIDE R46, R163, 0x2, R200 ;  /* 0x00000002a32e7825 */ /* 0x000fe200078e02c8 */
[----:B------:R-:W-:Y:S01]  /*3410*/  PRMT R136, RZ, 0x7610, R136 ;  /* 0x00007610ff887816 */ /* 0x000fe20000000088 */
[----:B------:R0:W5:Y:S01]  /*3420*/  @P1 LDG.E.U16 R145, desc[UR8][R34.64] ;  /* 0x0000000822911981 */ /* 0x000162000c1e1500 */
[----:B------:R-:W-:Y:S01]  /*3430*/  PRMT R125, RZ, 0x7610, R125 ;  /* 0x00007610ff7d7816 */ /* 0x000fe2000000007d */
[----:B-1----:R-:W-:Y:S01]  /*3440*/  IMAD.WIDE R54, R161, 0x2, R200 ;  /* 0x00000002a1367825 */ /* 0x002fe200078e02c8 */
[----:B------:R-:W-:Y:S02]  /*3450*/  PRMT R56, RZ, 0x7610, R56 ;  /* 0x00007610ff387816 */ /* 0x000fe40000000038 */
[----:B------:R-:W5:Y:S01]  /*3460*/  @P2 LDG.E.U16 R136, desc[UR8][R46.64] ;  /* 0x000000082e882981 */ /* 0x000f62000c1e1500 */
[----:B0-----:R-:W-:-:S03]  /*3470*/  IMAD.WIDE R120, R160, 0x2, R200 ;  /* 0x00000002a0787825 */ /* 0x001fc600078e02c8 */
[----:B------:R-:W5:Y:S01]  /*3480*/  @P3 LDG.E.U16 R125, desc[UR8][R54.64] ;  /* 0x00000008367d3981 */ /* 0x000f62000c1e1500 */
[----:B------:R-:W-:-:S03]  /*3490*/  PRMT R35, RZ, 0x7610, R35 ;  /* 0x00007610ff237816 */ /* 0x000fc60000000023 */
[----:B------:R0:W5:Y:S04]  /*34a0*/  @P4 LDG.E.U16 R56, desc[UR8][R120.64] ;  /* 0x0000000878384981 */ /* 0x000168000c1e1500 */
[----:B------:R-:W5:Y:S01]  /*34b0*/  @P0 LDG.E.U16 R35, desc[UR8][R200.64] ;  /* 0x00000008c8230981 */ /* 0x000f62000c1e1500 */
[----:B------:R-:W-:Y:S01]  /*34c0*/  BAR.SYNC.DEFER_BLOCKING 0x0 ;  /* 0x0000000000007b1d */ /* 0x000fe20000010000 */
[----:B------:R-:W-:Y:S01]  /*34d0*/  ISETP.GE.AND P1, PT, R0, R13, PT ;  /* 0x0000000d0000720c */ /* 0x000fe20003f26270 */
[----:B0-----:R-:W-:Y:S02]  /*34e0*/  IMAD.MOV.U32 R120, RZ, RZ, R36 ;  /* 0x000000ffff787224 */ /* 0x001fe400078e0024 */
[----:B------:R-:W-:Y:S02]  /*34f0*/  IMAD.MOV.U32 R121, RZ, RZ, R59 ;  /* 0x000000ffff797224 */ /* 0x000fe400078e003b */
[----:B------:R-:W-:-:S02]  /*3500*/  IMAD.MOV.U32 R26, RZ, RZ, R132 ;  /* 0x000000ffff1a7224 */ /* 0x000fc400078e0084 */
[----:B------:R-:W-:Y:S01]  /*3510*/  IMAD.MOV.U32 R27, RZ, RZ, R133 ;  /* 0x000000ffff1b7224 */ /* 0x000fe200078e0085 */
[----:B------:R-:W-:Y:S01]  /*3520*/  PRMT R36, RZ, 0x7610, R36 ;  /* 0x00007610ff247816 */ /* 0x000fe20000000024 */
[C---:B------:R-:W-:Y:S01]  /*3530*/  IMAD.WIDE R142, R179.reuse, 0x2, R120 ;  /* 0x00000002b38e7825 */ /* 0x040fe200078e0278 */
[----:B------:R-:W-:Y:S02]  /*3540*/  PRMT R57, RZ, 0x7610, R57 ;  /* 0x00007610ff397816 */ /* 0x000fe40000000039 */
[----:B------:R-:W-:Y:S01]  /*3550*/  PRMT R47, RZ, 0x7610, R47 ;  /* 0x00007610ff2f7816 */ /* 0x000fe2000000002f */
[----:B------:R-:W-:Y:S01]  /*3560*/  IMAD.WIDE R148, R179, 0x2, R26 ;  /* 0x00000002b3947825 */ /* 0x000fe200078e021a */
[----:B------:R-:W-:-:S03]  /*3570*/  PRMT R59, RZ, 0x7610, R59 ;  /* 0x00007610ff3b7816 */ /* 0x000fc6000000003b */
[----:B------:R-:W-:-:S04]  /*3580*/  IMAD.WIDE R140, R179, 0x2, R122 ;  /* 0x00000002b38c7825 */ /* 0x000fc800078e027a */
[----:B------:R-:W-:Y:S01]  /*3590*/  IMAD.WIDE R132, R179, 0x2, R130 ;  /* 0x00000002b3847825 */ /* 0x000fe200078e0282 */
[----:B------:R0:W5:Y:S04]  /*35a0*/  @!P1 LDG.E.U16 R36, desc[UR8][R142.64] ;  /* 0x000000088e249981 */ /* 0x000168000c1e1500 */
[----:B------:R1:W5:Y:S04]  /*35b0*/  @!P1 LDG.E.U16 R57, desc[UR8][R148.64] ;  /* 0x0000000894399981 */ /* 0x000368000c1e1500 */
[----:B------:R1:W5:Y:S01]  /*35c0*/  @!P1 LDG.E.U16 R47, desc[UR8][R140.64] ;  /* 0x000000088c2f9981 */ /* 0x000362000c1e1500 */
[----:B0-----:R-:W-:-:S02]  /*35d0*/  IMAD.MOV.U32 R142, RZ, RZ, R152 ;  /* 0x000000ffff8e7224 */ /* 0x001fc400078e0098 */
[----:B------:R-:W-:Y:S01]  /*35e0*/  IMAD.MOV.U32 R143, RZ, RZ, R153 ;  /* 0x000000ffff8f7224 */ /* 0x000fe200078e0099 */
[----:B------:R0:W5:Y:S01]  /*35f0*/  @!P1 LDG.E.U16 R59, desc[UR8][R132.64] ;  /* 0x00000008843b9981 */ /* 0x000162000c1e1500 */
[----:B-1----:R-:W-:Y:S02]  /*3600*/  IMAD.MOV.U32 R148, RZ, RZ, R50 ;  /* 0x000000ffff947224 */ /* 0x002fe400078e0032 */
[----:B------:R-:W-:Y:S02]  /*3610*/  IMAD.MOV.U32 R149, RZ, RZ, R51 ;  /* 0x000000ffff957224 */ /* 0x000fe400078e0033 */
[--C-:B------:R-:W-:Y:S01]  /*3620*/  IMAD.MOV.U32 R141, RZ, RZ, R39.reuse ;  /* 0x000000ffff8d7224 */ /* 0x100fe200078e0027 */
[----:B------:R-:W-:Y:S01]  /*3630*/  PRMT R39, RZ, 0x7610, R39 ;  /* 0x00007610ff277816 */ /* 0x000fe20000000027 */
[----:B------:R-:W-:Y:S01]  /*3640*/  IMAD.WIDE R152, R179, 0x2, R142 ;  /* 0x00000002b3987825 */ /* 0x000fe200078e028e */
[----:B------:R-:W-:Y:S02]  /*3650*/  PRMT R50, RZ, 0x7610, R50 ;  /* 0x00007610ff327816 */ /* 0x000fe40000000032 */
[----:B------:R-:W-:Y:S01]  /*3660*/  PRMT R54, RZ, 0x7610, R54 ;  /* 0x00007610ff367816 */ /* 0x000fe20000000036 */
[----:B0-----:R-:W-:Y:S01]  /*3670*/  IMAD.MOV.U32 R132, RZ, RZ, R150 ;  /* 0x000000ffff847224 */ /* 0x001fe200078e0096 */
[----:B------:R0:W5:Y:S01]  /*3680*/  @!P1 LDG.E.U16 R39, desc[UR8][R152.64] ;  /* 0x0000000898279981 */ /* 0x000162000c1e1500 */
[----:B------:R-:W-:-:S02]  /*3690*/  IMAD.MOV.U32 R133, RZ, RZ, R151 ;  /* 0x000000ffff857224 */ /* 0x000fc400078e0097 */
[----:B------:R-:W-:-:S04]  /*36a0*/  IMAD.WIDE R150, R179, 0x2, R148 ;  /* 0x00000002b3967825 */ /* 0x000fc800078e0294 */
[----:B------:R-:W-:Y:S01]  /*36b0*/  IMAD.WIDE R134, R179, 0x2, R128 ;  /* 0x00000002b3867825 */ /* 0x000fe200078e0280 */
[----:B------:R1:W5:Y:S03]  /*36c0*/  @!P1 LDG.E.U16 R50, desc[UR8][R150.64] ;  /* 0x0000000896329981 */ /* 0x000366000c1e1500 */
[----:B------:R-:W-:Y:S01]  /*36d0*/  IMAD.MOV.U32 R140, RZ, RZ, R226 ;  /* 0x000000ffff8c7224 */ /* 0x000fe200078e00e2 */
[----:B------:R1:W5:Y:S01]  /*36e0*/  @!P1 LDG.E.U16 R54, desc[UR8][R134.64] ;  /* 0x0000000886369981 */ /* 0x000362000c1e1500 */
[----:B0-----:R-:W-:Y:S02]  /*36f0*/  IMAD.MOV.U32 R152, RZ, RZ, R228 ;  /* 0x000000ffff987224 */ /* 0x001fe400078e00e4 */
[----:B------:R-:W-:Y:S01]  /*3700*/  IMAD.MOV.U32 R153, RZ, RZ, R229 ;  /* 0x000000ffff997224 */ /* 0x000fe200078e00e5 */
[----:B------:R-:W-:Y:S01]  /*3710*/  PRMT R34, RZ, 0x7610, R34 ;  /* 0x00007610ff227816 */ /* 0x000fe20000000022 */
[--C-:B-1----:R-:W-:Y:S01]  /*3720*/  IMAD.MOV.U32 R151, RZ, RZ, R37.reuse ;  /* 0x000000ffff977224 */ /* 0x102fe200078e0025 */
[----:B------:R-:W-:Y:S01]  /*3730*/  PRMT R37, RZ, 0x7610, R37 ;  /* 0x00007610ff257816 */ /* 0x000fe20000000025 */
[----:B------:R-:W-:Y:S01]  /*3740*/  IMAD.MOV.U32 R150, RZ, RZ, R38 ;  /* 0x000000ffff967224 */ /* 0x000fe200078e0026 */
[----:B------:R-:W-:Y:S01]  /*3750*/  PRMT R32, RZ, 0x7610, R32 ;  /* 0x00007610ff207816 */ /* 0x000fe20000000020 */
[----:B------:R-:W-:-:S02]  /*3760*/  IMAD.MOV.U32 R134, RZ, RZ, R230 ;  /* 0x000000ffff867224 */ /* 0x000fc400078e00e6 */
[----:B------:R-:W-:Y:S01]  /*3770*/  IMAD.MOV.U32 R135, RZ, RZ, R231 ;  /* 0x000000ffff877224 */ /* 0x000fe200078e00e7 */
[----:B------:R-:W-:Y:S01]  /*3780*/  PRMT R38, RZ, 0x7610, R38 ;  /* 0x00007610ff267816 */ /* 0x000fe20000000026 */
[----:B------:R-:W-:Y:S01]  /*3790*/  IMAD.WIDE R230, R179, 0x2, R140 ;  /* 0x00000002b3e67825 */ /* 0x000fe200078e028c */
[----:B------:R-:W-:-:S03]  /*37a0*/  PRMT R46, RZ, 0x7610, R46 ;  /* 0x00007610ff2e7816 */ /* 0x000fc6000000002e */
[C---:B------:R-:W-:Y:S01]  /*37b0*/  IMAD.WIDE R228, R179.reuse, 0x2, R154 ;  /* 0x00000002b3e47825 */ /* 0x040fe200078e029a */
[----:B------:R-:W-:Y:S01]  /*37c0*/  PRMT R55, RZ, 0x7610, R55 ;  /* 0x00007610ff377816 */ /* 0x000fe20000000037 */
[----:B------:R0:W5:Y:S02]  /*37d0*/  @!P1 LDG.E.U16 R34, desc[UR8][R230.64] ;  /* 0x00000008e6229981 */ /* 0x000164000c1e1500 */
[C---:B------:R-:W-:Y:S01]  /*37e0*/  IMAD.WIDE R236, R179.reuse, 0x2, R152 ;  /* 0x00000002b3ec7825 */ /* 0x040fe200078e0298 */
[----:B------:R-:W-:Y:S01]  /*37f0*/  PRMT R226, RZ, 0x7610, R226 ;  /* 0x00007610ffe27816 */ /* 0x000fe200000000e2 */
[----:B------:R1:W5:Y:S02]  /*3800*/  @!P1 LDG.E.U16 R37, desc[UR8][R228.64] ;  /* 0x00000008e4259981 */ /* 0x000364000c1e1500 */
[C---:B------:R-:W-:Y:S02]  /*3810*/  IMAD.WIDE R238, R179.reuse, 0x2, R182 ;  /* 0x00000002b3ee7825 */ /* 0x040fe400078e02b6 */
[----:B------:R1:W5:Y:S02]  /*3820*/  @!P1 LDG.E.U16 R32, desc[UR8][R236.64] ;  /* 0x00000008ec209981 */ /* 0x000364000c1e1500 */
[C---:B------:R-:W-:Y:S01]  /*3830*/  IMAD.WIDE R234, R179.reuse, 0x2, R132 ;  /* 0x00000002b3ea7825 */ /* 0x040fe200078e0284 */
[----:B0-----:R-:W-:Y:S01]  /*3840*/  PRMT R231, RZ, 0x7610, R231 ;  /* 0x00007610ffe77816 */ /* 0x001fe200000000e7 */
[----:B------:R0:W5:Y:S02]  /*3850*/  @!P1 LDG.E.U16 R38, desc[UR8][R238.64] ;  /* 0x00000008ee269981 */ /* 0x000164000c1e1500 */
[C---:B------:R-:W-:Y:S01]  /*3860*/  IMAD.WIDE R232, R179.reuse, 0x2, R134 ;  /* 0x00000002b3e87825 */ /* 0x040fe200078e0286 */
[----:B------:R-:W-:Y:S01]  /*3870*/  PRMT R51, RZ, 0x7610, R51 ;  /* 0x00007610ff337816 */ /* 0x000fe20000000033 */
[----:B------:R0:W5:Y:S02]  /*3880*/  @!P1 LDG.E.U16 R46, desc[UR8][R234.64] ;  /* 0x00000008ea2e9981 */ /* 0x000164000c1e1500 */
[C---:B-1----:R-:W-:Y:S01]  /*3890*/  IMAD.WIDE R228, R179.reuse, 0x2, R186 ;  /* 0x00000002b3e47825 */ /* 0x042fe200078e02ba */
[----:B------:R-:W-:Y:S01]  /*38a0*/  PRMT R237, RZ, 0x7610, R237 ;  /* 0x00007610ffed7816 */ /* 0x000fe200000000ed */
[----:B------:R1:W5:Y:S02]  /*38b0*/  @!P1 LDG.E.U16 R55, desc[UR8][R232.64] ;  /* 0x00000008e8379981 */ /* 0x000364000c1e1500 */
[----:B------:R-:W-:-:S02]  /*38c0*/  IMAD.WIDE R240, R179, 0x2, R184 ;  /* 0x00000002b3f07825 */ /* 0x000fc400078e02b8 */
[----:B------:R1:W5:Y:S02]  /*38d0*/  @!P1 LDG.E.U16 R226, desc[UR8][R228.64] ;  /* 0x00000008e4e29981 */ /* 0x000364000c1e1500 */
[C---:B0-----:R-:W-:Y:S02]  /*38e0*/  IMAD.WIDE R238, R179.reuse, 0x2, R192 ;  /* 0x00000002b3ee7825 */ /* 0x041fe400078e02c0 */
[----:B------:R0:W5:Y:S02]  /*38f0*/  @!P1 LDG.E.U16 R231, desc[UR8][R240.64] ;  /* 0x00000008f0e79981 */ /* 0x000164000c1e1500 */
[C---:B------:R-:W-:Y:S01]  /*3900*/  IMAD.WIDE R234, R179.reuse, 0x2, R150 ;  /* 0x00000002b3ea7825 */ /* 0x040fe200078e0296 */
[----:B-1----:R-:W-:Y:S01]  /*3910*/  PRMT R232, RZ, 0x7610, R232 ;  /* 0x00007610ffe87816 */ /* 0x002fe200000000e8 */
[----:B------:R1:W5:Y:S02]  /*3920*/  @!P1 LDG.E.U16 R237, desc[UR8][R238.64] ;  /* 0x00000008eeed9981 */ /* 0x000364000c1e1500 */
[C---:B------:R-:W-:Y:S01]  /*3930*/  IMAD.WIDE R228, R179.reuse, 0x2, R194 ;  /* 0x00000002b3e47825 */ /* 0x040fe200078e02c2 */
[----:B------:R-:W-:Y:S01]  /*3940*/  PRMT R230, RZ, 0x7610, R230 ;  /* 0x00007610ffe67816 */ /* 0x000fe200000000e6 */
[----:B------:R1:W5:Y:S01]  /*3950*/  @!P1 LDG.E.U16 R51, desc[UR8][R234.64] ;  /* 0x00000008ea339981 */ /* 0x000362000c1e1500 */
[----:B0-----:R-:W-:Y:S01]  /*3960*/  PRMT R240, RZ, 0x7610, R240 ;  /* 0x00007610fff07816 */ /* 0x001fe200000000f0 */
[C---:B------:R-:W-:Y:S01]  /*3970*/  IMAD.WIDE R242, R179.reuse, 0x2, R188 ;  /* 0x00000002b3f27825 */ /* 0x040fe200078e02bc */
[----:B------:R-:W-:Y:S01]  /*3980*/  PRMT R233, RZ, 0x7610, R233 ;  /* 0x00007610ffe97816 */ /* 0x000fe200000000e9 */
[----:B------:R0:W5:Y:S02]  /*3990*/  @!P1 LDG.E.U16 R232, desc[UR8][R228.64] ;  /* 0x00000008e4e89981 */ /* 0x000164000c1e1500 */
[----:B-1----:R-:W-:Y:S01]  /*39a0*/  IMAD.WIDE R238, R179, 0x2, R204 ;  /* 0x00000002b3ee7825 */ /* 0x002fe200078e02cc */
[----:B------:R-:W-:-:S02]  /*39b0*/  PRMT R245, RZ, 0x7610, R245 ;  /* 0x00007610fff57816 */ /* 0x000fc400000000f5 */
[----:B------:R-:W-:Y:S01]  /*39c0*/  PRMT R251, RZ, 0x7610, R251 ;  /* 0x00007610fffb7816 */ /* 0x000fe200000000fb */
[C---:B------:R-:W-:Y:S01]  /*39d0*/  IMAD.WIDE R234, R179.reuse, 0x2, R190 ;  /* 0x00000002b3ea7825 */ /* 0x040fe200078e02be */
[----:B------:R1:W5:Y:S03]  /*39e0*/  @!P1 LDG.E.U16 R240, desc[UR8][R238.64] ;  /* 0x00000008eef09981 */ /* 0x000366000c1e1500 */
[C---:B0-----:R-:W-:Y:S01]  /*39f0*/  IMAD.WIDE R228, R179.reuse, 0x2, R202 ;  /* 0x00000002b3e47825 */ /* 0x041fe200078e02ca */
[----:B------:R0:W5:Y:S01]  /*3a00*/  @!P1 LDG.E.U16 R230, desc[UR8][R234.64] ;  /* 0x00000008eae69981 */ /* 0x000162000c1e1500 */
[----:B------:R-:W-:Y:S02]  /*3a10*/  PRMT R236, RZ, 0x7610, R236 ;  /* 0x00007610ffec7816 */ /* 0x000fe400000000ec */
[----:B------:R-:W-:Y:S01]  /*3a20*/  PRMT R241, RZ, 0x7610, R241 ;  /* 0x00007610fff17816 */ /* 0x000fe200000000f1 */
[----:B------:R0:W5:Y:S01]  /*3a30*/  @!P1 LDG.E.U16 R233, desc[UR8][R242.64] ;  /* 0x00000008f2e99981 */ /* 0x000162000c1e1500 */
[----:B-1----:R-:W-:Y:S01]  /*3a40*/  IMAD.WIDE R238, R179, 0x2, R210 ;  /* 0x00000002b3ee7825 */ /* 0x002fe200078e02d2 */
[----:B------:R-:W-:-:S02]  /*3a50*/  PRMT R244, RZ, 0x7610, R244 ;  /* 0x00007610fff47816 */ /* 0x000fc400000000f4 */
[----:B------:R1:W5:Y:S01]  /*3a60*/  @!P1 LDG.E.U16 R245, desc[UR8][R228.64] ;  /* 0x00000008e4f59981 */ /* 0x000362000c1e1500 */
[----:B0-----:R-:W-:-:S03]  /*3a70*/  IMAD.WIDE R234, R179, 0x2, R198 ;  /* 0x00000002b3ea7825 */ /* 0x001fc600078e02c6 */
[----:B------:R0:W5:Y:S01]  /*3a80*/  @!P1 LDG.E.U16 R251, desc[UR8][R238.64] ;  /* 0x00000008eefb9981 */ /* 0x000162000c1e1500 */
[C---:B------:R-:W-:Y:S01]  /*3a90*/  IMAD.WIDE R242, R179.reuse, 0x2, R196 ;  /* 0x00000002b3f27825 */ /* 0x040fe200078e02c4 */
[----:B------:R-:W-:Y:S02]  /*3aa0*/  PRMT R249, RZ, 0x7610, R249 ;  /* 0x00007610fff97816 */ /* 0x000fe400000000f9 */
[----:B------:R0:W5:Y:S01]  /*3ab0*/  @!P1 LDG.E.U16 R236, desc[UR8][R234.64] ;  /* 0x00000008eaec9981 */ /* 0x000162000c1e1500 */
[C---:B-1----:R-:W-:Y:S01]  /*3ac0*/  IMAD.WIDE R228, R179.reuse, 0x2, R208 ;  /* 0x00000002b3e47825 */ /* 0x042fe200078e02d0 */
[----:B------:R-:W-:Y:S02]  /*3ad0*/  PRMT R252, RZ, 0x7610, R252 ;  /* 0x00007610fffc7816 */ /* 0x000fe400000000fc */
[----:B------:R1:W5:Y:S01]  /*3ae0*/  @!P1 LDG.E.U16 R241, desc[UR8][R242.64] ;  /* 0x00000008f2f19981 */ /* 0x000362000c1e1500 */
[----:B0-----:R-:W-:Y:S02]  /*3af0*/  IMAD.MOV.U32 R238, RZ, RZ, R42 ;  /* 0x000000ffffee7224 */ /* 0x001fe400078e002a */
[----:B------:R-:W-:Y:S01]  /*3b00*/  IMAD.MOV.U32 R239, RZ, RZ, R41 ;  /* 0x000000ffffef7224 */ /* 0x000fe200078e0029 */
[----:B------:R0:W5:Y:S01]  /*3b10*/  @!P1 LDG.E.U16 R244, desc[UR8][R228.64] ;  /* 0x00000008e4f49981 */ /* 0x000162000c1e1500 */
[----:B------:R-:W-:Y:S01]  /*3b20*/  IMAD.WIDE R234, R179, 0x2, R206 ;  /* 0x00000002b3ea7825 */ /* 0x000fe200078e02ce */
[----:B------:R-:W-:-:S03]  /*3b30*/  PRMT R248, RZ, 0x7610, R248 ;  /* 0x00007610fff87816 */ /* 0x000fc600000000f8 */
[C---:B-1----:R-:W-:Y:S01]  /*3b40*/  IMAD.WIDE R242, R179.reuse, 0x2, R238 ;  /* 0x00000002b3f27825 */ /* 0x042fe200078e02ee */
[----:B------:R1:W5:Y:S03]  /*3b50*/  @!P1 LDG.E.U16 R249, desc[UR8][R234.64] ;  /* 0x00000008eaf99981 */ /* 0x000366000c1e1500 */
[----:B0-----:R-:W-:Y:S01]  /*3b60*/  IMAD.MOV.U32 R228, RZ, RZ, R48 ;  /* 0x000000ffffe47224 */ /* 0x001fe200078e0030 */
[----:B------:R0:W5:Y:S01]  /*3b70*/  @!P1 LDG.E.U16 R252, desc[UR8][R242.64] ;  /* 0x00000008f2fc9981 */ /* 0x000162000c1e1500 */
[----:B------:R-:W-:Y:S01]  /*3b80*/  IMAD.MOV.U32 R229, RZ, RZ, R49 ;  /* 0x000000ffffe57224 */ /* 0x000fe200078e0031 */
[----:B------:R-:W-:Y:S01]  /*3b90*/  PRMT R250, RZ, 0x7610, R250 ;  /* 0x00007610fffa7816 */ /* 0x000fe200000000fa */
[----:B------:R-:W-:-:S04]  /*3ba0*/  IMAD.WIDE R48, R179, 0x2, R228 ;  /* 0x00000002b3307825 */ /* 0x000fc800078e02e4 */
[----:B-1----:R-:W-:Y:S01]  /*3bb0*/  IMAD.MOV.U32 R234, RZ, RZ, R52 ;  /* 0x000000ffffea7224 */ /* 0x002fe200078e0034 */
[----:B------:R1:W5:Y:S01]  /*3bc0*/  @!P1 LDG.E.U16 R248, desc[UR8][R48.64] ;  /* 0x0000000830f89981 */ /* 0x000362000c1e1500 */
[----:B------:R-:W-:Y:S02]  /*3bd0*/  IMAD.MOV.U32 R235, RZ, RZ, R53 ;  /* 0x000000ffffeb7224 */ /* 0x000fe400078e0035 */
[----:B0-----:R-:W-:Y:S02]  /*3be0*/  IMAD.MOV.U32 R242, RZ, RZ, R44 ;  /* 0x000000fffff27224 */ /* 0x001fe400078e002c */
[----:B------:R-:W-:Y:S02]  /*3bf0*/  IMAD.MOV.U32 R243, RZ, RZ, R43 ;  /* 0x000000fffff37224 */ /* 0x000fe400078e002b */
[----:B------:R-:W-:Y:S02]  /*3c00*/  IMAD.MOV.U32 R246, RZ, RZ, R40 ;  /* 0x000000fffff67224 */ /* 0x000fe400078e0028 */
[----:B------:R-:W-:Y:S01]  /*3c10*/  IMAD.MOV.U32 R247, RZ, RZ, R45 ;  /* 0x000000fffff77224 */ /* 0x000fe200078e002d */
[----:B------:R-:W-:Y:S01]  /*3c20*/  PRMT R44, RZ, 0x7610, R44 ;  /* 0x00007610ff2c7816 */ /* 0x000fe2000000002c */
[----:B------:R-:W-:Y:S01]  /*3c30*/  IMAD.WIDE R52, R179, 0x2, R234 ;  /* 0x00000002b3347825 */ /* 0x000fe200078e02ea */
[----:B-1----:R-:W-:-:S03]  /*3c40*/  PRMT R48, RZ, 0x7610, R48 ;  /* 0x00007610ff307816 */ /* 0x002fc60000000030 */
[C---:B------:R-:W-:Y:S01]  /*3c50*/  IMAD.WIDE R42, R179.reuse, 0x2, R242 ;  /* 0x00000002b32a7825 */ /* 0x040fe200078e02f2 */
[----:B------:R-:W5:Y:S03]  /*3c60*/  @!P1 LDG.E.U16 R250, desc[UR8][R52.64] ;  /* 0x0000000834fa9981 */ /* 0x000f66000c1e1500 */
[----:B------:R-:W-:Y:S01]  /*3c70*/  IMAD.WIDE R40, R179, 0x2, R246 ;  /* 0x00000002b3287825 */ /* 0x000fe200078e02f6 */
[----:B------:R-:W5:Y:S04]  /*3c80*/  @!P1 LDG.E.U16 R44, desc[UR8][R42.64] ;  /* 0x000000082a2c9981 */ /* 0x000f68000c1e1500 */
[----:B------:R-:W5:Y:S04]  /*3c90*/  @!P1 LDG.E.U16 R48, desc[UR8][R40.64] ;  /* 0x0000000828309981 */ /* 0x000f68000c1e1500 */
[----:B--2---:R-:W-:Y:S04]  /*3ca0*/  STS.U16 [R12+UR6+0x400], R33 ;  /* 0x000400210c007988 */ /* 0x004fe80008000406 */
[----:B---3--:R-:W-:Y:S04]  /*3cb0*/  STS.U16 [R12+UR6+0x800], R227 ;  /* 0x000800e30c007988 */ /* 0x008fe80008000406 */
[----:B----4-:R-:W-:Y:S04]  /*3cc0*/  STS.U16 [R12+UR6+0xc00], R225 ;  /* 0x000c00e10c007988 */ /* 0x010fe80008000406 */
[----:B-----5:R-:W-:Y:S04]  /*3cd0*/  STS.U16 [R12+UR6], R35 ;  /* 0x000000230c007988 */ /* 0x020fe80008000406 */
[----:B------:R-:W-:Y:S04]  /*3ce0*/  STS.U16 [R171+UR6+0x80], R224 ;  /* 0x000080e0ab007988 */ /* 0x000fe80008000406 */
        /* <DEDUP_REMOVED lines=58> */
[----:B------:R-:W-:Y:S01]  /*4090*/  STS.U16 [R173+UR6+0x1f80], R48 ;  /* 0x001f8030ad007988 */ /* 0x000fe20008000406 */
[----:B------:R-:W-:Y:S06]  /*40a0*/  BAR.SYNC.DEFER_BLOCKING 0x0 ;  /* 0x0000000000007b1d */ /* 0x000fec0000010000 */
[----:B------:R-:W-:Y:S04]  /*40b0*/  LDSM.16.M88.4 R56, [R5+UR4+0x1000] ;  /* 0x001000040538783b */ /* 0x000fe80008000200 */
[----:B------:R-:W-:Y:S04]  /*40c0*/  LDSM.16.M88.4 R52, [R5+UR4+0x1400] ;  /* 0x001400040534783b */ /* 0x000fe80008000200 */
[----:B------:R-:W-:Y:S04]  /*40d0*/  LDSM.16.M88.4 R48, [R5+UR4+0x1800] ;  /* 0x001800040530783b */ /* 0x000fe80008000200 */
[----:B------:R-:W-:Y:S04]  /*40e0*/  LDSM.16.M88.4 R44, [R5+UR4+0x1c00] ;  /* 0x001c0004052c783b */ /* 0x000fe80008000200 */
[----:B------:R-:W0:Y:S04]  /*40f0*/  LDSM.16.MT88.4 R136, [R10+UR6] ;  /* 0x000000060a88783b */ /* 0x000e280008004200 */
[----:B------:R-:W1:Y:S04]  /*4100*/  LDSM.16.MT88.4 R144, [R4+UR6] ;  /* 0x000000060490783b */ /* 0x000e680008004200 */
[----:B------:R-:W2:Y:S04]  /*4110*/  LDSM.16.MT88.4 R32, [R10+UR6+0x800] ;  /* 0x000800060a20783b */ /* 0x000ea80008004200 */
[----:B------:R-:W3:Y:S04]  /*4120*/  LDSM.16.MT88.4 R36, [R4+UR6+0x800] ;  /* 0x000800060424783b */ /* 0x000ee80008004200 */
[----:B------:R-:W4:Y:S04]  /*4130*/  LDSM.16.MT88.4 R40, [R170+UR6] ;  /* 0x00000006aa28783b */ /* 0x000f280008004200 */
[----:B------:R-:W5:Y:S01]  /*4140*/  LDSM.16.MT88.4 R124, [R11+UR6] ;  /* 0x000000060b7c783b */ /* 0x000f620008004200 */
[C---:B0-----:R-:W-:Y:S08]  /*4150*/  HMMA.16816.F32 R100, R136.reuse, R56, R100 ;  /* 0x000000388864723c */ /* 0x041ff00000001864 */
[C---:B------:R-:W-:Y:S08]  /*4160*/  HMMA.16816.F32 R96, R136.reuse, R52, R96 ;  /* 0x000000348860723c */ /* 0x040ff00000001860 */
[C---:B------:R-:W-:Y:S08]  /*4170*/  HMMA.16816.F32 R92, R136.reuse, R48, R92 ;  /* 0x00000030885c723c */ /* 0x040ff0000000185c */
[----:B------:R-:W-:Y:S08]  /*4180*/  HMMA.16816.F32 R88, R136, R44, R88 ;  /* 0x0000002c8858723c */ /* 0x000ff00000001858 */
[C---:B-1----:R-:W-:Y:S08]  /*4190*/  HMMA.16816.F32 R116, R144.reuse, R56, R116 ;  /* 0x000000389074723c */ /* 0x042ff00000001874 */
[C---:B------:R-:W-:Y:S08]  /*41a0*/  HMMA.16816.F32 R112, R144.reuse, R52, R112 ;  /* 0x000000349070723c */ /* 0x040ff00000001870 */
[C---:B------:R-:W-:Y:S08]  /*41b0*/  HMMA.16816.F32 R108, R144.reuse, R48, R108 ;  /* 0x00000030906c723c */ /* 0x040ff0000000186c */
[----:B------:R-:W-:Y:S08]  /*41c0*/  HMMA.16816.F32 R104, R144, R44, R104 ;  /* 0x0000002c9068723c */ /* 0x000ff00000001868 */
[C---:B--2---:R-:W-:Y:S08]  /*41d0*/  HMMA.16816.F32 R100, R32.reuse, R58, R100 ;  /* 0x0000003a2064723c */ /* 0x044ff00000001864 */
[C---:B------:R-:W-:Y:S08]  /*41e0*/  HMMA.16816.F32 R96, R32.reuse, R54, R96 ;  /* 0x000000362060723c */ /* 0x040ff00000001860 */
[C---:B------:R-:W-:Y:S08]  /*41f0*/  HMMA.16816.F32 R92, R32.reuse, R50, R92 ;  /* 0x00000032205c723c */ /* 0x040ff0000000185c */
[----:B------:R-:W-:Y:S01]  /*4200*/  HMMA.16816.F32 R88, R32, R46, R88 ;  /* 0x0000002e2058723c */ /* 0x000fe20000001858 */
[----:B------:R-:W0:Y:S07]  /*4210*/  LDSM.16.MT88.4 R32, [R170+UR6+0x800] ;  /* 0x00080006aa20783b */ /* 0x000e2e0008004200 */
[C---:B---3--:R-:W-:Y:S08]  /*4220*/  HMMA.16816.F32 R116, R36.reuse, R58, R116 ;  /* 0x0000003a2474723c */ /* 0x048ff00000001874 */
[C---:B------:R-:W-:Y:S08]  /*4230*/  HMMA.16816.F32 R112, R36.reuse, R54, R112 ;  /* 0x000000362470723c */ /* 0x040ff00000001870 */
[C---:B------:R-:W-:Y:S08]  /*4240*/  HMMA.16816.F32 R108, R36.reuse, R50, R108 ;  /* 0x00000032246c723c */ /* 0x040ff0000000186c */
[----:B------:R-:W-:Y:S01]  /*4250*/  HMMA.16816.F32 R104, R36, R46, R104 ;  /* 0x0000002e2468723c */ /* 0x000fe20000001868 */
[----:B------:R-:W1:Y:S07]  /*4260*/  LDSM.16.MT88.4 R36, [R11+UR6+0x800] ;  /* 0x000800060b24783b */ /* 0x000e6e0008004200 */
[C---:B----4-:R-:W-:Y:S08]  /*4270*/  HMMA.16816.F32 R64, R40.reuse, R52, R64 ;  /* 0x000000342840723c */ /* 0x050ff00000001840 */
[----:B------:R-:W-:Y:S08]  /*4280*/  HMMA.16816.F32 R28, R40, R44, R28 ;  /* 0x0000002c281c723c */ /* 0x000ff0000000181c */
[C---:B-----5:R-:W-:Y:S08]  /*4290*/  HMMA.16816.F32 R84, R124.reuse, R56, R84 ;  /* 0x000000387c54723c */ /* 0x060ff00000001854 */
[C---:B------:R-:W-:Y:S08]  /*42a0*/  HMMA.16816.F32 R80, R124.reuse, R52, R80 ;  /* 0x000000347c50723c */ /* 0x040ff00000001850 */
[C---:B------:R-:W-:Y:S08]  /*42b0*/  HMMA.16816.F32 R76, R124.reuse, R48, R76 ;  /* 0x000000307c4c723c */ /* 0x040ff0000000184c */
[----:B------:R-:W-:Y:S08]  /*42c0*/  HMMA.16816.F32 R72, R124, R44, R72 ;  /* 0x0000002c7c48723c */ /* 0x000ff00000001848 */
[----:B------:R-:W-:Y:S01]  /*42d0*/  HMMA.16816.F32 R68, R40, R56, R68 ;  /* 0x000000382844723c */ /* 0x000fe20000001844 */
[----:B------:R-:W-:-:S07]  /*42e0*/  UIADD3 UR7, UPT, UPT, UR7, -0x1, URZ ;  /* 0xffffffff07077890 */ /* 0x000fce000fffe0ff */
[----:B------:R-:W-:Y:S01]  /*42f0*/  HMMA.16816.F32 R60, R40, R48, R60 ;  /* 0x00000030283c723c */ /* 0x000fe2000000183c */
[----:B------:R-:W-:-:S07]  /*4300*/  UISETP.NE.U32.AND UP0, UPT, UR7, URZ, UPT ;  /* 0x000000ff0700728c */ /* 0x000fce000bf05070 */
[C---:B0-----:R-:W-:Y:S08]  /*4310*/  HMMA.16816.F32 R64, R32.reuse, R54, R64 ;  /* 0x000000362040723c */ /* 0x041ff00000001840 */
[----:B------:R-:W-:Y:S01]  /*4320*/  HMMA.16816.F32 R28, R32, R46, R28 ;  /* 0x0000002e201c723c */ /* 0x000fe2000000181c */
[----:B------:R-:W-:-:S04]  /*4330*/  IMAD.WIDE R40, R181, 0x2, R246 ;  /* 0x00000002b5287825 */ /* 0x000fc800078e02f6 */
[----:B------:R-:W-:-:S03]  /*4340*/  IMAD.WIDE R42, R181, 0x2, R242 ;  /* 0x00000002b52a7825 */ /* 0x000fc600078e02f2 */
[----:B-1----:R-:W-:Y:S01]  /*4350*/  HMMA.16816.F32 R84, R36, R58, R84 ;  /* 0x0000003a2454723c */ /* 0x002fe20000001854 */
[----:B------:R-:W-:-:S04]  /*4360*/  IMAD.WIDE R238, R181, 0x2, R238 ;  /* 0x00000002b5ee7825 */ /* 0x000fc800078e02ee */
[----:B------:R-:W-:-:S03]  /*4370*/  IMAD.WIDE R226, R181, 0x2, R140 ;  /* 0x00000002b5e27825 */ /* 0x000fc600078e028c */
[----:B------:R-:W-:Y:S01]  /*4380*/  HMMA.16816.F32 R80, R36, R54, R80 ;  /* 0x000000362450723c */ /* 0x000fe20000001850 */
[----:B------:R-:W-:-:S07]  /*4390*/  IMAD.WIDE R148, R181, 0x2, R148 ;  /* 0x00000002b5947825 */ /* 0x000fce00078e0294 */
[----:B------:R-:W-:Y:S01]  /*43a0*/  HMMA.16816.F32 R76, R36, R50, R76 ;  /* 0x00000032244c723c */ /* 0x000fe2000000184c */
[----:B------:R-:W-:-:S07]  /*43b0*/  IMAD.WIDE R48, R181, 0x2, R228 ;  /* 0x00000002b5307825 */ /* 0x000fce00078e02e4 */
[----:B------:R-:W-:Y:S01]  /*43c0*/  HMMA.16816.F32 R72, R36, R46, R72 ;  /* 0x0000002e2448723c */ /* 0x000fe20000001848 */
[----:B------:R-:W-:-:S07]  /*43d0*/  IMAD.WIDE R36, R181, 0x2, R150 ;  /* 0x00000002b5247825 */ /* 0x000fce00078e0296 */
[----:B------:R-:W-:Y:S01]  /*43e0*/  HMMA.16816.F32 R68, R32, R58, R68 ;  /* 0x0000003a2044723c */ /* 0x000fe20000001844 */
[----:B------:R-:W-:-:S04]  /*43f0*/  IMAD.WIDE R58, R181, 0x2, R120 ;  /* 0x00000002b53a7825 */ /* 0x000fc800078e0278 */
[----:B------:R-:W-:Y:S02]  /*4400*/  IMAD.MOV.U32 R45, RZ, RZ, R41 ;  /* 0x000000ffff2d7224 */ /* 0x000fe400078e0029 */
[----:B------:R-:W-:Y:S01]  /*4410*/  IMAD.MOV.U32 R44, RZ, RZ, R42 ;  /* 0x000000ffff2c7224 */ /* 0x000fe200078e002a */
[----:B------:R-:W-:Y:S01]  /*4420*/  HMMA.16816.F32 R60, R32, R50, R60 ;  /* 0x00000032203c723c */ /* 0x000fe2000000183c */
[----:B------:R-:W-:-:S04]  /*4430*/  IMAD.WIDE R228, R181, 0x2, R152 ;  /* 0x00000002b5e47825 */ /* 0x000fc800078e0298 */
[----:B------:R-:W-:Y:S02]  /*4440*/  IMAD.MOV.U32 R38, RZ, RZ, R36 ;  /* 0x000000ffff267224 */ /* 0x000fe400078e0024 */
[----:B------:R-:W-:-:S04]  /*4450*/  IMAD.WIDE R150, R181, 0x2, R132 ;  /* 0x00000002b5967825 */ /* 0x000fc800078e0284 */
[----:B------:R-:W-:-:S04]  /*4460*/  IMAD.WIDE R52, R181, 0x2, R234 ;  /* 0x00000002b5347825 */ /* 0x000fc800078e02ea */
[----:B------:R-:W-:Y:S02]  /*4470*/  IMAD.MOV.U32 R42, RZ, RZ, R238 ;  /* 0x000000ffff2a7224 */ /* 0x000fe400078e00ee */
[----:B------:R-:W-:Y:S02]  /*4480*/  IMAD.MOV.U32 R41, RZ, RZ, R239 ;  /* 0x000000ffff297224 */ /* 0x000fe400078e00ef */
[----:B------:R-:W-:-:S04]  /*4490*/  IMAD.WIDE R210, R181, 0x2, R210 ;  /* 0x00000002b5d27825 */ /* 0x000fc800078e02d2 */
        /* <DEDUP_REMOVED lines=16> */
[----:B------:R-:W-:Y:S02]  /*45a0*/  IMAD.MOV.U32 R39, RZ, RZ, R227 ;  /* 0x000000ffff277224 */ /* 0x000fe400078e00e3 */
[----:B------:R-:W-:-:S04]  /*45b0*/  IMAD.WIDE R132, R181, 0x2, R26 ;  /* 0x00000002b5847825 */ /* 0x000fc800078e021a */
[----:B------:R-:W-:Y:S02]  /*45c0*/  IMAD.MOV.U32 R50, RZ, RZ, R148 ;  /* 0x000000ffff327224 */ /* 0x000fe400078e0094 */
[----:B------:R-:W-:Y:S02]  /*45d0*/  IMAD.MOV.U32 R51, RZ, RZ, R149 ;  /* 0x000000ffff337224 */ /* 0x000fe400078e0095 */
[----:B------:R-:W-:-:S04]  /*45e0*/  IMAD.WIDE R122, R181, 0x2, R122 ;  /* 0x00000002b57a7825 */ /* 0x000fc800078e027a */
[----:B------:R-:W-:Y:S02]  /*45f0*/  IMAD.MOV.U32 R36, RZ, RZ, R58 ;  /* 0x000000ffff247224 */ /* 0x000fe400078e003a */
[----:B------:R-:W-:-:S04]  /*4600*/  IMAD.WIDE R128, R181, 0x2, R128 ;  /* 0x00000002b5807825 */ /* 0x000fc800078e0280 */
[----:B------:R-:W-:-:S04]  /*4610*/  IMAD.WIDE R130, R181, 0x2, R130 ;  /* 0x00000002b5827825 */ /* 0x000fc800078e0282 */
[----:B------:R-:W-:-:S04]  /*4620*/  IMAD.WIDE R200, R178, 0x2, R200 ;  /* 0x00000002b2c87825 */ /* 0x000fc800078e02c8 */
[----:B------:R-:W-:Y:S01]  /*4630*/  VIADD R13, R13, 0xffffffe0 ;  /* 0xffffffe00d0d7836 */ /* 0x000fe20000000000 */
[----:B------:R-:W-:Y:S06]  /*4640*/  BRA.U UP0, `(.L_x_1) ;  /* 0xffffffe5009c7547 */ /* 0x000fec000b83ffff */
[----:B------:R-:W-:Y:S02]  /*4650*/  F2FP.F16.F32.PACK_AB R91, R91, R90 ;  /* 0x0000005a5b5b723e */ /* 0x000fe400000000ff */
[----:B------:R-:W-:Y:S02]  /*4660*/  F2FP.F16.F32.PACK_AB R63, R63, R62 ;  /* 0x0000003e3f3f723e */ /* 0x000fe400000000ff */
[----:B------:R-:W-:Y:S02]  /*4670*/  F2FP.F16.F32.PACK_AB R95, R95, R94 ;  /* 0x0000005e5f5f723e */ /* 0x000fe400000000ff */
[----:B------:R-:W-:Y:S02]  /*4680*/  F2FP.F16.F32.PACK_AB R67, R67, R66 ;  /* 0x000000424343723e */ /* 0x000fe400000000ff */
[----:B------:R-:W-:Y:S02]  /*4690*/  F2FP.F16.F32.PACK_AB R99, R99, R98 ;  /* 0x000000626363723e */ /* 0x000fe400000000ff */
[----:B------:R-:W-:-:S02]  /*46a0*/  F2FP.F16.F32.PACK_AB R71, R71, R70 ;  /* 0x000000464747723e */ /* 0x000fc400000000ff */
        /* <DEDUP_REMOVED lines=25> */
[----:B------:R-:W-:-:S07]  /*4840*/  F2FP.F16.F32.PACK_AB R100, R117, R116 ;  /* 0x000000747564723e */ /* 0x000fce00000000ff */
.L_x_0:
[----:B------:R-:W0:Y:S01]  /*4850*/  S2R R6, SR_CgaCtaId ;  /* 0x0000000000067919 */ /* 0x000e220000008800 */
[----:B------:R-:W-:Y:S01]  /*4860*/  MOV R5, 0x400 ;  /* 0x0000040000057802 */ /* 0x000fe20000000f00 */
[----:B------:R-:W1:Y:S01]  /*4870*/  LDCU.128 UR12, c[0x0][0x390] ;  /* 0x00007200ff0c77ac */ /* 0x000e620008000c00 */
[----:B------:R-:W-:Y:S01]  /*4880*/  VIADD R25, R2, 0x5 ;  /* 0x0000000502197836 */ /* 0x000fe20000000000 */
[----:B------:R-:W2:Y:S01]  /*4890*/  S2R R4, SR_TID.X ;  /* 0x0000000000047919 */ /* 0x000ea20000002100 */
[----:B------:R-:W3:Y:S01]  /*48a0*/  LDCU UR4, c[0x0][0x3b4] ;  /* 0x00007680ff0477ac */ /* 0x000ee20008000800 */
[----:B------:R-:W4:Y:S01]  /*48b0*/  LDCU UR5, c[0x0][0x3b8] ;  /* 0x00007700ff0577ac */ /* 0x000f220008000800 */
[----:B------:R-:W-:Y:S01]  /*48c0*/  BAR.SYNC.DEFER_BLOCKING 0x0 ;  /* 0x0000000000007b1d */ /* 0x000fe20000010000 */
[C---:B-1----:R-:W-:Y:S01]  /*48d0*/  ISETP.GE.AND P0, PT, R3.reuse, UR14, PT ;  /* 0x0000000e03007c0c */ /* 0x042fe2000bf06270 */
[----:B---3--:R-:W-:-:S03]  /*48e0*/  IMAD R3, R3, UR4, RZ ;  /* 0x0000000403037c24 */ /* 0x008fc6000f8e02ff */
[----:B------:R-:W-:Y:S02]  /*48f0*/  ISETP.LT.AND P3, PT, R2, UR15, !P0 ;  /* 0x0000000f02007c0c */ /* 0x000fe4000c761270 */
[----:B0-----:R-:W-:Y:S02]  /*4900*/  LEA R6, R6, R5, 0x18 ;  /* 0x0000000506067211 */ /* 0x001fe400078ec0ff */
[C---:B--2---:R-:W-:Y:S02]  /*4910*/  LOP3.LUT R5, R4.reuse, 0x20, RZ, 0xc0, !PT ;  /* 0x0000002004057812 */ /* 0x044fe400078ec0ff */
[----:B------:R-:W-:Y:S01]  /*4920*/  LOP3.LUT R24, R4, 0x3f, RZ, 0xc0, !PT ;  /* 0x0000003f04187812 */ /* 0x000fe200078ec0ff */
[----:B------:R-:W-:Y:S02]  /*4930*/  VIADD R4, R2, 0x3 ;  /* 0x0000000302047836 */ /* 0x000fe40000000000 */
[--C-:B------:R-:W-:Y:S02]  /*4940*/  IMAD R5, R5, 0x20, R6.reuse ;  /* 0x0000002005057824 */ /* 0x100fe400078e0206 */
[----:B------:R-:W-:Y:S01]  /*4950*/  IMAD R24, R24, 0x10, R6 ;  /* 0x0000001018187824 */ /* 0x000fe200078e0206 */
[----:B------:R-:W-:Y:S01]  /*4960*/  ISETP.LT.AND P5, PT, R4, UR15, !P0 ;  /* 0x0000000f04007c0c */ /* 0x000fe2000c7a1270 */
[----:B------:R-:W-:-:S02]  /*4970*/  IMAD R36, R0, 0x10, R5 ;  /* 0x0000001000247824 */ /* 0x000fc400078e0205 */
[C---:B------:R-:W-:Y:S02]  /*4980*/  VIADD R0, R2.reuse, 0x1 ;  /* 0x0000000102007836 */ /* 0x040fe40000000000 */
[C---:B----4-:R-:W-:Y:S01]  /*4990*/  IMAD R4, R2.reuse, UR5, RZ ;  /* 0x0000000502047c24 */ /* 0x050fe2000f8e02ff */
[----:B------:R-:W-:Y:S01]  /*49a0*/  STSM.16.M88.4 [R36], R100 ;  /* 0x0000006424007844 */ /* 0x000fe20000000200 */
[----:B------:R-:W-:Y:S01]  /*49b0*/  VIADD R5, R2, 0x2 ;  /* 0x0000000202057836 */ /* 0x000fe20000000000 */
[----:B------:R-:W-:Y:S01]  /*49c0*/  ISETP.LT.AND P2, PT, R0, UR15, !P0 ;  /* 0x0000000f00007c0c */ /* 0x000fe2000c741270 */
[----:B------:R-:W-:Y:S01]  /*49d0*/  VIADD R0, R2, 0x4 ;  /* 0x0000000402007836 */ /* 0x000fe20000000000 */
[----:B------:R-:W-:Y:S01]  /*49e0*/  STSM.16.M88.4 [R36+0x200], R68 ;  /* 0x0002004424007844 */ /* 0x000fe20000000200 */
[----:B------:R-:W-:Y:S01]  /*49f0*/  VIADD R29, R4, UR5 ;  /* 0x00000005041d7c36 */ /* 0x000fe20008000000 */
[----:B------:R-:W-:Y:S02]  /*4a00*/  BAR.SYNC.DEFER_BLOCKING 0x0 ;  /* 0x0000000000007b1d */ /* 0x000fe40000010000 */
[----:B------:R-:W-:Y:S01]  /*4a10*/  ISETP.LT.AND P4, PT, R0, UR15, !P0 ;  /* 0x0000000f00007c0c */ /* 0x000fe2000c781270 */
[----:B------:R-:W-:Y:S01]  /*4a20*/  VIADD R31, R29, UR5 ;  /* 0x000000051d1f7c36 */ /* 0x000fe20008000000 */
[----:B------:R-:W-:-:S02]  /*4a30*/  LEA R0, P6, R3, UR12, 0x1 ;  /* 0x0000000c03007c11 */ /* 0x000fc4000f8c08ff */
[----:B------:R-:W-:Y:S02]  /*4a40*/  ISETP.LT.AND P1, PT, R5, UR15, !P0 ;  /* 0x0000000f05007c0c */ /* 0x000fe4000c721270 */
[----:B------:R-:W-:Y:S02]  /*4a50*/  LEA.HI.X.SX32 R3, R3, UR13, 0x1, P6 ;  /* 0x0000000d03037c11 */ /* 0x000fe4000b0f0eff */
[----:B------:R-:W-:-:S04]  /*4a60*/  LEA R26, P6, R4, R0, 0x1 ;  /* 0x00000000041a7211 */ /* 0x000fc800078c08ff */
[----:B------:R-:W-:Y:S02]  /*4a70*/  LEA.HI.X.SX32 R27, R4, R3, 0x1, P6 ;  /* 0x00000003041b7211 */ /* 0x000fe400030f0eff */
[----:B------:R-:W-:-:S04]  /*4a80*/  LEA R28, P6, R29, R0, 0x1 ;  /* 0x000000001d1c7211 */ /* 0x000fc800078c08ff */
[-C--:B------:R-:W-:Y:S02]  /*4a90*/  LEA.HI.X.SX32 R29, R29, R3.reuse, 0x1, P6 ;  /* 0x000000031d1d7211 */ /* 0x080fe400030f0eff */
[C---:B------:R-:W-:Y:S01]  /*4aa0*/  LEA R30, P6, R31.reuse, R0, 0x1 ;  /* 0x000000001f1e7211 */ /* 0x040fe200078c08ff */
[----:B------:R-:W0:Y:S04]  /*4ab0*/  LDS.128 R40, [R24] ;  /* 0x0000000018287984 */ /* 0x000e280000000c00 */
[----:B------:R-:W1:Y:S01]  /*4ac0*/  LDS.128 R20, [R24+0x400] ;  /* 0x0004000018147984 */ /* 0x000e620000000c00 */
[----:B------:R-:W-:Y:S06]  /*4ad0*/  BAR.SYNC.DEFER_BLOCKING 0x0 ;  /* 0x0000000000007b1d */ /* 0x000fec0000010000 */
[----:B------:R-:W-:Y:S04]  /*4ae0*/  STSM.16.M88.4 [R36], R96 ;  /* 0x0000006024007844 */ /* 0x000fe80000000200 */
[----:B------:R-:W-:Y:S01]  /*4af0*/  STSM.16.M88.4 [R36+0x200], R64 ;  /* 0x0002004024007844 */ /* 0x000fe20000000200 */
[----:B------:R-:W-:Y:S06]  /*4b00*/  BAR.SYNC.DEFER_BLOCKING 0x0 ;  /* 0x0000000000007b1d */ /* 0x000fec0000010000 */
[----:B------:R-:W2:Y:S04]  /*4b10*/  LDS.128 R16, [R24] ;  /* 0x0000000018107984 */ /* 0x000ea80000000c00 */
[----:B------:R-:W3:Y:S01]  /*4b20*/  LDS.128 R12, [R24+0x400] ;  /* 0x00040000180c7984 */ /* 0x000ee20000000c00 */
[----:B------:R-:W-:Y:S06]  /*4b30*/  BAR.SYNC.DEFER_BLOCKING 0x0 ;  /* 0x0000000000007b1d */ /* 0x000fec0000010000 */
[----:B------:R-:W-:Y:S04]  /*4b40*/  STSM.16.M88.4 [R36], R92 ;  /* 0x0000005c24007844 */ /* 0x000fe80000000200 */
[----:B------:R-:W-:Y:S01]  /*4b50*/  STSM.16.M88.4 [R36+0x200], R60 ;  /* 0x0002003c24007844 */ /* 0x000fe20000000200 */
[----:B------:R-:W-:Y:S06]  /*4b60*/  BAR.SYNC.DEFER_BLOCKING 0x0 ;  /* 0x0000000000007b1d */ /* 0x000fec0000010000 */
[----:B------:R-:W4:Y:S04]  /*4b70*/  LDS.128 R8, [R24] ;  /* 0x0000000018087984 */ /* 0x000f280000000c00 */
[----:B------:R-:W5:Y:S01]  /*4b80*/  LDS.128 R4, [R24+0x400] ;  /* 0x0004000018047984 */ /* 0x000f620000000c00 */
[----:B------:R-:W-:Y:S06]  /*4b90*/  BAR.SYNC.DEFER_BLOCKING 0x0 ;  /* 0x0000000000007b1d */ /* 0x000fec0000010000 */
[----:B------:R-:W-:Y:S04]  /*4ba0*/  STSM.16.M88.4 [R36], R88 ;  /* 0x0000005824007844 */ /* 0x000fe80000000200 */
[----:B------:R0:W-:Y:S01]  /*4bb0*/  STSM.16.M88.4 [R36+0x200], R32 ;  /* 0x0002002024007844 */ /* 0x0001e20000000200 */
[----:B------:R-:W-:Y:S01]  /*4bc0*/  BAR.SYNC.DEFER_BLOCKING 0x0 ;  /* 0x0000000000007b1d */ /* 0x000fe20000010000 */
[C---:B0-----:R-:W-:Y:S01]  /*4bd0*/  VIADD R32, R31.reuse, UR5 ;  /* 0x000000051f207c36 */ /* 0x041fe20008000000 */
[----:B------:R-:W-:-:S02]  /*4be0*/  LEA.HI.X.SX32 R31, R31, R3, 0x1, P6 ;  /* 0x000000031f1f7211 */ /* 0x000fc400030f0eff */
[----:B------:R-:W-:Y:S01]  /*4bf0*/  PRMT R34, R41, 0x7632, R34 ;  /* 0x0000763229227816 */ /* 0x000fe20000000022 */
[----:B------:R-:W-:Y:S01]  /*4c00*/  VIADD R33, R32, UR5 ;  /* 0x0000000520217c36 */ /* 0x000fe20008000000 */
[----:B------:R-:W-:Y:S01]  /*4c10*/  PRMT R35, R42, 0x7632, R35 ;  /* 0x000076322a237816 */ /* 0x000fe20000000023 */
[----:B------:R0:W-:Y:S01]  /*4c20*/  @P3 STG.E.U16 desc[UR8][R26.64], R40 ;  /* 0x000000281a003986 */ /* 0x0001e2000c101508 */
[----:B------:R-:W-:Y:S01]  /*4c30*/  ISETP.LT.AND P3, PT, R25, UR15, !P0 ;  /* 0x0000000f19007c0c */ /* 0x000fe2000c761270 */
[----:B------:R-:W-:Y:S01]  /*4c40*/  VIADD R25, R2, 0x6 ;  /* 0x0000000602197836 */ /* 0x000fe20000000000 */
[----:B0-----:R-:W-:Y:S02]  /*4c50*/  PRMT R27, R40, 0x7632, R27 ;  /* 0x00007632281b7816 */ /* 0x001fe4000000001b */
[----:B------:R-:W-:-:S03]  /*4c60*/  LEA R26, P6, R32, R0, 0x1 ;  /* 0x00000000201a7211 */ /* 0x000fc600078c08ff */
[----:B------:R0:W-:Y:S01]  /*4c70*/  @P2 STG.E.U16 desc[UR8][R28.64], R27 ;  /* 0x0000001b1c002986 */ /* 0x0001e2000c101508 */
[----:B------:R-:W-:Y:S01]  /*4c80*/  ISETP.LT.AND P2, PT, R25, UR15, !P0 ;  /* 0x0000000f19007c0c */ /* 0x000fe2000c741270 */
[C---:B------:R-:W-:Y:S02]  /*4c90*/  VIADD R25, R2.reuse, 0x7 ;  /* 0x0000000702197836 */ /* 0x040fe40000000000 */
[----:B------:R1:W-:Y:S03]  /*4ca0*/  @P1 STG.E.U16 desc[UR8][R30.64], R41 ;  /* 0x000000291e001986 */ /* 0x0003e6000c101508 */
[----:B------:R-:W-:Y:S01]  /*4cb0*/  ISETP.LT.AND P1, PT, R25, UR15, !P0 ;  /* 0x0000000f19007c0c */ /* 0x000fe2000c721270 */
[----:B------:R-:W-:Y:S01]  /*4cc0*/  VIADD R25, R2, 0x8 ;  /* 0x0000000802197836 */ /* 0x000fe20000000000 */
[----:B0-----:R-:W-:Y:S01]  /*4cd0*/  LEA.HI.X.SX32 R27, R32, R3, 0x1, P6 ;  /* 0x00000003201b7211 */ /* 0x001fe200030f0eff */
[C---:B------:R-:W-:Y:S01]  /*4ce0*/  VIADD R29, R33.reuse, UR5 ;  /* 0x00000005211d7c36 */ /* 0x040fe20008000000 */
[----:B------:R-:W-:-:S03]  /*4cf0*/  LEA R32, P6, R33, R0, 0x1 ;  /* 0x0000000021207211 */ /* 0x000fc600078c08ff */
[----:B------:R0:W-:Y:S01]  /*4d00*/  @P5 STG.E.U16 desc[UR8][R26.64], R34 ;  /* 0x000000221a005986 */ /* 0x0001e2000c101508 */
[-C--:B------:R-:W-:Y:S01]  /*4d10*/  LEA.HI.X.SX32 R33, R33, R3.reuse, 0x1, P6 ;  /* 0x0000000321217211 */ /* 0x080fe200030f0eff */
[----:B-1----:R-:W-:Y:S01]  /*4d20*/  VIADD R31, R29, UR5 ;  /* 0x000000051d1f7c36 */ /* 0x002fe20008000000 */
[----:B------:R-:W-:Y:S01]  /*4d30*/  ISETP.LT.AND P5, PT, R25, UR15, !P0 ;  /* 0x0000000f19007c0c */ /* 0x000fe2000c7a1270 */
[C---:B------:R-:W-:Y:S01]  /*4d40*/  VIADD R25, R2.reuse, 0x9 ;  /* 0x0000000902197836 */ /* 0x040fe20000000000 */
[CC--:B------:R-:W-:Y:S01]  /*4d50*/  LEA R28, P6, R29.reuse, R0.reuse, 0x1 ;  /* 0x000000001d1c7211 */ /* 0x0c0fe200078c08ff */
[----:B------:R1:W-:Y:S03]  /*4d60*/  @P4 STG.E.U16 desc[UR8][R32.64], R42 ;  /* 0x0000002a20004986 */ /* 0x0003e6000c101508 */
[----:B------:R-:W-:Y:S02]  /*4d70*/  LEA.HI.X.SX32 R29, R29, R3, 0x1, P6 ;  /* 0x000000031d1d7211 */ /* 0x000fe400030f0eff */
[----:B------:R-:W-:Y:S01]  /*4d80*/  ISETP.LT.AND P4, PT, R25, UR15, !P0 ;  /* 0x0000000f19007c0c */ /* 0x000fe2000c781270 */
[----:B------:R-:W-:Y:S01]  /*4d90*/  VIADD R25, R2, 0xa ;  /* 0x0000000a02197836 */ /* 0x000fe20000000000 */
[C---:B------:R-:W-:Y:S01]  /*4da0*/  LEA R30, P6, R31.reuse, R0, 0x1 ;  /* 0x000000001f1e7211 */ /* 0x040fe200078c08ff */
[----:B0-----:R-:W-:Y:S01]  /*4db0*/  VIADD R27, R31, UR5 ;  /* 0x000000051f1b7c36 */ /* 0x001fe20008000000 */
[----:B------:R0:W-:Y:S01]  /*4dc0*/  @P3 STG.E.U16 desc[UR8][R28.64], R35 ;  /* 0x000000231c003986 */ /* 0x0001e2000c101508 */
[----:B------:R-:W-:-:S02]  /*4dd0*/  PRMT R34, R43, 0x7632, R34 ;  /* 0x000076322b227816 */ /* 0x000fc40000000022 */
[-C--:B------:R-:W-:Y:S01]  /*4de0*/  LEA.HI.X.SX32 R31, R31, R3.reuse, 0x1, P6 ;  /* 0x000000031f1f7211 */ /* 0x080fe200030f0eff */
[----:B-1----:R-:W-:Y:S01]  /*4df0*/  VIADD R33, R27, UR5 ;  /* 0x000000051b217c36 */ /* 0x002fe20008000000 */
[----:B------:R-:W-:Y:S01]  /*4e00*/  ISETP.LT.AND P3, PT, R25, UR15, !P0 ;  /* 0x0000000f19007c0c */ /* 0x000fe2000c761270 */
[C---:B------:R-:W-:Y:S01]  /*4e10*/  VIADD R25, R2.reuse, 0xb ;  /* 0x0000000b02197836 */ /* 0x040fe20000000000 */
[-C--:B------:R-:W-:Y:S01]  /*4e20*/  LEA R26, P6, R27, R0.reuse, 0x1 ;  /* 0x000000001b1a7211 */ /* 0x080fe200078c08ff */
[----:B------:R1:W-:Y:S03]  /*4e30*/  @P2 STG.E.U16 desc[UR8][R30.64], R43 ;  /* 0x0000002b1e002986 */ /* 0x0003e6000c101508 */
[----:B------:R-:W-:Y:S01]  /*4e40*/  ISETP.LT.AND P2, PT, R25, UR15, !P0 ;  /* 0x0000000f19007c0c */ /* 0x000fe2000c741270 */
[----:B------:R-:W-:Y:S01]  /*4e50*/  VIADD R25, R2, 0xc ;  /* 0x0000000c02197836 */ /* 0x000fe20000000000 */
[----:B------:R-:W-:Y:S01]  /*4e60*/  LEA.HI.X.SX32 R27, R27, R3, 0x1, P6 ;  /* 0x000000031b1b7211 */ /* 0x000fe200030f0eff */
[C---:B0-----:R-:W-:Y:S01]  /*4e70*/  VIADD R29, R33.reuse, UR5 ;  /* 0x00000005211d7c36 */ /* 0x041fe20008000000 */
        /* <DEDUP_REMOVED lines=12> */
[----:B0-----:R-:W-:-:S03]  /*4f40*/  VIADD R27, R31, UR5 ;  /* 0x000000051f1b7c36 */ /* 0x001fc60008000000 */
[----:B------:R-:W-:Y:S02]  /*4f50*/  LEA.HI.X.SX32 R31, R31, R3, 0x1, P6 ;  /* 0x000000031f1f7211 */ /* 0x000fe400030f0eff */
[----:B-1----:R-:W-:Y:S01]  /*4f60*/  PRMT R33, R20, 0x7632, R33 ;  /* 0x0000763214217816 */ /* 0x002fe20000000021 */
[----:B------:R-:W-:Y:S01]  /*4f70*/  VIADD R20, R2, 0xf ;  /* 0x0000000f02147836 */ /* 0x000fe20000000000 */
[----:B------:R-:W-:-:S03]  /*4f80*/  LEA R26, P6, R27, R0, 0x1 ;  /* 0x000000001b1a7211 */ /* 0x000fc600078c08ff */
[----:B------:R0:W-:Y:S01]  /*4f90*/  @P4 STG.E.U16 desc[UR8][R28.64], R33 ;  /* 0x000000211c004986 */ /* 0x0001e2000c101508 */
[----:B------:R-:W-:Y:S01]  /*4fa0*/  ISETP.LT.AND P4, PT, R25, UR15, !P0 ;  /* 0x0000000f19007c0c */ /* 0x000fe2000c781270 */
[C---:B------:R-:W-:Y:S01]  /*4fb0*/  VIADD R25, R27.reuse, UR5 ;  /* 0x000000051b197c36 */ /* 0x040fe20008000000 */
[----:B------:R-:W-:Y:S01]  /*4fc0*/  LEA.HI.X.SX32 R27, R27, R3, 0x1, P6 ;  /* 0x000000031b1b7211 */ /* 0x000fe200030f0eff */
[----:B------:R1:W-:Y:S01]  /*4fd0*/  @P3 STG.E.U16 desc[UR8][R30.64], R21 ;  /* 0x000000151e003986 */ /* 0x0003e2000c101508 */
[----:B------:R-:W-:Y:S01]  /*4fe0*/  ISETP.LT.AND P3, PT, R20, UR15, !P0 ;  /* 0x0000000f14007c0c */ /* 0x000fe2000c761270 */
[----:B------:R-:W-:Y:S01]  /*4ff0*/  VIADD R20, R2, 0x10 ;  /* 0x0000001002147836 */ /* 0x000fe20000000000 */
[C---:B------:R-:W-:Y:S01]  /*5000*/  LEA R32, P6, R25.reuse, R0, 0x1 ;  /* 0x0000000019207211 */ /* 0x040fe200078c08ff */
[----:B0-----:R-:W-:-:S03]  /*5010*/  VIADD R29, R25, UR5 ;  /* 0x00000005191d7c36 */ /* 0x001fc60008000000 */
[----:B------:R-:W-:Y:S01]  /*5020*/  LEA.HI.X.SX32 R33, R25, R3, 0x1, P6 ;  /* 0x0000000319217211 */ /* 0x000fe200030f0eff */
[----:B------:R-:W-:Y:S01]  /*5030*/  VIADD R25, R2, 0x12 ;  /* 0x0000001202197836 */ /* 0x000fe20000000000 */
[----:B-1----:R-:W-:Y:S01]  /*5040*/  PRMT R31, R21, 0x7632, R31 ;  /* 0x00007632151f7816 */ /* 0x002fe2000000001f */
[C---:B------:R-:W-:Y:S01]  /*5050*/  VIADD R21, R29.reuse, UR5 ;  /* 0x000000051d157c36 */ /* 0x040fe20008000000 */
[----:B------:R-:W-:-:S03]  /*5060*/  LEA R28, P6, R29, R0, 0x1 ;  /* 0x000000001d1c7211 */ /* 0x000fc600078c08ff */
[----:B------:R0:W-:Y:S01]  /*5070*/  @P2 STG.E.U16 desc[UR8][R26.64], R31 ;  /* 0x0000001f1a002986 */ /* 0x0001e2000c101508 */
[----:B------:R-:W-:Y:S01]  /*5080*/  ISETP.LT.AND P2, PT, R20, UR15, !P0 ;  /* 0x0000000f14007c0c */ /* 0x000fe2000c741270 */
[----:B------:R-:W-:Y:S01]  /*5090*/  VIADD R20, R2, 0x11 ;  /* 0x0000001102147836 */ /* 0x000fe20000000000 */
[----:B------:R-:W-:Y:S01]  /*50a0*/  LEA.HI.X.SX32 R29, R29, R3, 0x1, P6 ;  /* 0x000000031d1d7211 */ /* 0x000fe200030f0eff */
[----:B------:R1:W-:Y:S03]  /*50b0*/  @P1 STG.E.U16 desc[UR8][R32.64], R22 ;  /* 0x0000001620001986 */ /* 0x0003e6000c101508 */
[----:B------:R-:W-:Y:S02]  /*50c0*/  ISETP.LT.AND P1, PT, R20, UR15, !P0 ;  /* 0x0000000f14007c0c */ /* 0x000fe4000c721270 */
[C---:B------:R-:W-:Y:S01]  /*50d0*/  LEA R20, P6, R21.reuse, R0, 0x1 ;  /* 0x0000000015147211 */ /* 0x040fe200078c08ff */
[----:B0-----:R-:W-:-:S03]  /*50e0*/  VIADD R27, R21, UR5 ;  /* 0x00000005151b7c36 */ /* 0x001fc60008000000 */
[-C--:B------:R-:W-:Y:S02]  /*50f0*/  LEA.HI.X.SX32 R21, R21, R3.reuse, 0x1, P6 ;  /* 0x0000000315157211 */ /* 0x080fe400030f0eff */
[----:B-1----:R-:W-:Y:S01]  /*5100*/  PRMT R33, R22, 0x7632, R33 ;  /* 0x0000763216217816 */ /* 0x002fe20000000021 */
[----:B------:R-:W-:Y:S01]  /*5110*/  VIADD R22, R2, 0x13 ;  /* 0x0000001302167836 */ /* 0x000fe20000000000 */
[-C--:B------:R-:W-:Y:S02]  /*5120*/  LEA R26, P6, R27, R0.reuse, 0x1 ;  /* 0x000000001b1a7211 */ /* 0x080fe400078c08ff */
[----:B------:R-:W-:Y:S01]  /*5130*/  PRMT R32, R23, 0x7632, R32 ;  /* 0x0000763217207816 */ /* 0x000fe20000000020 */
[----:B------:R0:W-:Y:S01]  /*5140*/  @P5 STG.E.U16 desc[UR8][R28.64], R33 ;  /* 0x000000211c005986 */ /* 0x0001e2000c101508 */
[----:B------:R-:W-:Y:S01]  /*5150*/  ISETP.LT.AND P5, PT, R25, UR15, !P0 ;  /* 0x0000000f19007c0c */ /* 0x000fe2000c7a1270 */
[C---:B------:R-:W-:Y:S01]  /*5160*/  VIADD R25, R27.reuse, UR5 ;  /* 0x000000051b197c36 */ /* 0x040fe20008000000 */
[-C--:B------:R-:W-:Y:S01]  /*5170*/  LEA.HI.X.SX32 R27, R27, R3.reuse, 0x1, P6 ;  /* 0x000000031b1b7211 */ /* 0x080fe200030f0eff */
[----:B------:R1:W-:Y:S01]  /*5180*/  @P4 STG.E.U16 desc[UR8][R20.64], R23 ;  /* 0x0000001714004986 */ /* 0x0003e2000c101508 */
[----:B------:R-:W-:Y:S01]  /*5190*/  ISETP.LT.AND P4, PT, R22, UR15, !P0 ;  /* 0x0000000f16007c0c */ /* 0x000fe2000c781270 */
[----:B------:R-:W-:Y:S01]  /*51a0*/  VIADD R22, R2, 0x14 ;  /* 0x0000001402167836 */ /* 0x000fe20000000000 */
[C---:B------:R-:W-:Y:S01]  /*51b0*/  LEA R30, P6, R25.reuse, R0, 0x1 ;  /* 0x00000000191e7211 */ /* 0x040fe200078c08ff */
[----:B------:R3:W-:Y:S03]  /*51c0*/  @P3 STG.E.U16 desc[UR8][R26.64], R32 ;  /* 0x000000201a003986 */ /* 0x0007e6000c101508 */
[C---:B------:R-:W-:Y:S01]  /*51d0*/  LEA.HI.X.SX32 R31, R25.reuse, R3, 0x1, P6 ;  /* 0x00000003191f7211 */ /* 0x040fe200030f0eff */
[----:B0-----:R-:W-:Y:S01]  /*51e0*/  VIADD R29, R25, UR5 ;  /* 0x00000005191d7c36 */ /* 0x001fe20008000000 */
[----:B------:R-:W-:Y:S01]  /*51f0*/  ISETP.LT.AND P3, PT, R22, UR15, !P0 ;  /* 0x0000000f16007c0c */ /* 0x000fe2000c761270 */
[----:B------:R-:W-:-:S02]  /*5200*/  VIADD R22, R2, 0x16 ;  /* 0x0000001602167836 */ /* 0x000fc40000000000 */
[----:B-1----:R-:W-:Y:S01]  /*5210*/  VIADD R20, R2, 0x15 ;  /* 0x0000001502147836 */ /* 0x002fe20000000000 */
[CC--:B------:R-:W-:Y:S01]  /*5220*/  LEA R28, P6, R29.reuse, R0.reuse, 0x1 ;  /* 0x000000001d1c7211 */ /* 0x0c0fe200078c08ff */
[C---:B------:R-:W-:Y:S01]  /*5230*/  VIADD R21, R29.reuse, UR5 ;  /* 0x000000051d157c36 */ /* 0x040fe20008000000 */
[----:B--2---:R0:W-:Y:S01]  /*5240*/  @P2 STG.E.U16 desc[UR8][R30.64], R16 ;  /* 0x000000101e002986 */ /* 0x0041e2000c101508 */
[----:B---3--:R-:W-:Y:S02]  /*5250*/  PRMT R27, R16, 0x7632, R27 ;  /* 0x00007632101b7816 */ /* 0x008fe4000000001b */
[-C--:B------:R-:W-:Y:S01]  /*5260*/  LEA.HI.X.SX32 R29, R29, R3.reuse, 0x1, P6 ;  /* 0x000000031d1d7211 */ /* 0x080fe200030f0eff */
[C---:B------:R-:W-:Y:S01]  /*5270*/  VIADD R23, R21.reuse, UR5 ;  /* 0x0000000515177c36 */ /* 0x040fe20008000000 */
[----:B------:R-:W-:Y:S02]  /*5280*/  ISETP.LT.AND P2, PT, R20, UR15, !P0 ;  /* 0x0000000f14007c0c */ /* 0x000fe4000c741270 */
[-C--:B------:R-:W-:Y:S01]  /*5290*/  LEA R20, P6, R21, R0.reuse, 0x1 ;  /* 0x0000000015147211 */ /* 0x080fe200078c08ff */
[----:B------:R1:W-:Y:S01]  /*52a0*/  @P1 STG.E.U16 desc[UR8][R28.64], R27 ;  /* 0x0000001b1c001986 */ /* 0x0003e2000c101508 */
[----:B------:R-:W-:Y:S01]  /*52b0*/  ISETP.LT.AND P1, PT, R22, UR15, !P0 ;  /* 0x0000000f16007c0c */ /* 0x000fe2000c721270 */
[----:B------:R-:W-:Y:S01]  /*52c0*/  VIADD R25, R23, UR5 ;  /* 0x0000000517197c36 */ /* 0x000fe20008000000 */
[----:B------:R-:W-:Y:S01]  /*52d0*/  LEA.HI.X.SX32 R21, R21, R3, 0x1, P6 ;  /* 0x0000000315157211 */ /* 0x000fe200030f0eff */
[----:B0-----:R-:W-:Y:S01]  /*52e0*/  VIADD R16, R2, 0x17 ;  /* 0x0000001702107836 */ /* 0x001fe20000000000 */
[----:B------:R-:W-:-:S03]  /*52f0*/  LEA R22, P6, R23, R0, 0x1 ;  /* 0x0000000017167211 */ /* 0x000fc600078c08ff */
[----:B------:R0:W-:Y:S01]  /*5300*/  @P5 STG.E.U16 desc[UR8][R20.64], R17 ;  /* 0x0000001114005986 */ /* 0x0001e2000c101508 */
[----:B------:R-:W-:Y:S01]  /*5310*/  ISETP.LT.AND P5, PT, R16, UR15, !P0 ;  /* 0x0000000f10007c0c */ /* 0x000fe2000c7a1270 */
[----:B------:R-:W-:Y:S01]  /*5320*/  VIADD R16, R2, 0x18 ;  /* 0x0000001802107836 */ /* 0x000fe20000000000 */
[----:B------:R-:W-:Y:S01]  /*5330*/  LEA.HI.X.SX32 R23, R23, R3, 0x1, P6 ;  /* 0x0000000317177211 */ /* 0x000fe200030f0eff */
[C---:B-1----:R-:W-:Y:S01]  /*5340*/  VIADD R29, R25.reuse, UR5 ;  /* 0x00000005191d7c36 */ /* 0x042fe20008000000 */
[----:B------:R-:W-:-:S04]  /*5350*/  LEA R26, P6, R25, R0, 0x1 ;  /* 0x00000000191a7211 */ /* 0x000fc800078c08ff */
[-C--:B------:R-:W-:Y:S02]  /*5360*/  LEA.HI.X.SX32 R27, R25, R3.reuse, 0x1, P6 ;  /* 0x00000003191b7211 */ /* 0x080fe400030f0eff */
[----:B------:R-:W-:Y:S01]  /*5370*/  LEA R28, P6, R29, R0, 0x1 ;  /* 0x000000001d1c7211 */ /* 0x000fe200078c08ff */
[----:B0-----:R-:W-:Y:S01]  /*5380*/  VIADD R20, R2, 0x1a ;  /* 0x0000001a02147836 */ /* 0x001fe20000000000 */
[----:B------:R-:W-:Y:S01]  /*5390*/  PRMT R21, R17, 0x7632, R21 ;  /* 0x0000763211157816 */ /* 0x000fe20000000015 */
[C---:B------:R-:W-:Y:S01]  /*53a0*/  VIADD R17, R29.reuse, UR5 ;  /* 0x000000051d117c36 */ /* 0x040fe20008000000 */
[----:B------:R-:W-:Y:S02]  /*53b0*/  LEA.HI.X.SX32 R29, R29, R3, 0x1, P6 ;  /* 0x000000031d1d7211 */ /* 0x000fe400030f0eff */
[----:B------:R-:W-:Y:S01]  /*53c0*/  PRMT R25, R18, 0x7632, R25 ;  /* 0x0000763212197816 */ /* 0x000fe20000000019 */
[----:B------:R0:W-:Y:S01]  /*53d0*/  @P4 STG.E.U16 desc[UR8][R22.64], R21 ;  /* 0x0000001516004986 */ /* 0x0001e2000c101508 */
[----:B------:R-:W-:Y:S01]  /*53e0*/  ISETP.LT.AND P4, PT, R16, UR15, !P0 ;  /* 0x0000000f10007c0c */ /* 0x000fe2000c781270 */
[----:B------:R-:W-:-:S02]  /*53f0*/  VIADD R16, R2, 0x19 ;  /* 0x0000001902107836 */ /* 0x000fc40000000000 */
[----:B------:R1:W-:Y:S03]  /*5400*/  @P3 STG.E.U16 desc[UR8][R26.64], R18 ;  /* 0x000000121a003986 */ /* 0x0003e6000c101508 */
[----:B------:R-:W-:Y:S01]  /*5410*/  ISETP.LT.AND P3, PT, R16, UR15, !P0 ;  /* 0x0000000f10007c0c */ /* 0x000fe2000c761270 */
[----:B------:R2:W-:Y:S01]  /*5420*/  @P2 STG.E.U16 desc[UR8][R28.64], R25 ;  /* 0x000000191c002986 */ /* 0x0005e2000c101508 */
[C---:B------:R-:W-:Y:S02]  /*5430*/  LEA R16, P6, R17.reuse, R0, 0x1 ;  /* 0x0000000011107211 */ /* 0x040fe400078c08ff */
[----:B------:R-:W-:Y:S01]  /*5440*/  ISETP.LT.AND P2, PT, R20, UR15, !P0 ;  /* 0x0000000f14007c0c */ /* 0x000fe2000c741270 */
[C---:B0-----:R-:W-:Y:S01]  /*5450*/  VIADD R21, R17.reuse, UR5 ;  /* 0x0000000511157c36 */ /* 0x041fe20008000000 */
[----:B------:R-:W-:-:S03]  /*5460*/  LEA.HI.X.SX32 R17, R17, R3, 0x1, P6 ;  /* 0x0000000311117211 */ /* 0x000fc600030f0eff */
[C---:B------:R-:W-:Y:S01]  /*5470*/  VIADD R23, R21.reuse, UR5 ;  /* 0x0000000515177c36 */ /* 0x040fe20008000000 */
[-C--:B------:R-:W-:Y:S01]  /*5480*/  LEA R20, P6, R21, R0.reuse, 0x1 ;  /* 0x0000000015147211 */ /* 0x080fe200078c08ff */
[----:B-1----:R-:W-:Y:S01]  /*5490*/  VIADD R18, R2, 0x1b ;  /* 0x0000001b02127836 */ /* 0x002fe20000000000 */
[----:B------:R0:W-:Y:S01]  /*54a0*/  @P1 STG.E.U16 desc[UR8][R16.64], R19 ;  /* 0x0000001310001986 */ /* 0x0001e2000c101508 */
[----:B--2---:R-:W-:Y:S01]  /*54b0*/  VIADD R25, R23, UR5 ;  /* 0x0000000517197c36 */ /* 0x004fe20008000000 */
[-C--:B------:R-:W-:Y:S02]  /*54c0*/  LEA.HI.X.SX32 R21, R21, R3.reuse, 0x1, P6 ;  /* 0x0000000315157211 */ /* 0x080fe400030f0eff */
[-C--:B------:R-:W-:Y:S02]  /*54d0*/  LEA R22, P6, R23, R0.reuse, 0x1 ;  /* 0x0000000017167211 */ /* 0x080fe400078c08ff */
[----:B------:R-:W-:Y:S02]  /*54e0*/  PRMT R27, R19, 0x7632, R27 ;  /* 0x00007632131b7816 */ /* 0x000fe4000000001b */
[----:B------:R-:W-:Y:S01]  /*54f0*/  ISETP.LT.AND P1, PT, R18, UR15, !P0 ;  /* 0x0000000f12007c0c */ /* 0x000fe2000c721270 */
[C---:B------:R-:W-:Y:S01]  /*5500*/  VIADD R18, R2.reuse, 0x1c ;  /* 0x0000001c02127836 */ /* 0x040fe20000000000 */
[-C--:B------:R-:W-:Y:S01]  /*5510*/  LEA.HI.X.SX32 R23, R23, R3.reuse, 0x1, P6 ;  /* 0x0000000317177211 */ /* 0x080fe200030f0eff */
[----:B------:R1:W-:Y:S01]  /*5520*/  @P5 STG.E.U16 desc[UR8][R20.64], R27 ;  /* 0x0000001b14005986 */ /* 0x0003e2000c101508 */
[----:B0-----:R-:W-:Y:S01]  /*5530*/  VIADD R16, R2, 0x1d ;  /* 0x0000001d02107836 */ /* 0x001fe20000000000 */
[C---:B------:R-:W-:Y:S01]  /*5540*/  LEA R26, P6, R25.reuse, R0, 0x1 ;  /* 0x00000000191a7211 */ /* 0x040fe200078c08ff */
[----:B------:R-:W-:Y:S01]  /*5550*/  VIADD R17, R25, UR5 ;  /* 0x0000000519117c36 */ /* 0x000fe20008000000 */
[----:B------:R0:W-:Y:S01]  /*5560*/  @P4 STG.E.U16 desc[UR8][R22.64], R12 ;  /* 0x0000000c16004986 */ /* 0x0001e2000c101508 */
[----:B------:R-:W-:Y:S01]  /*5570*/  ISETP.LT.AND P5, PT, R18, UR15, !P0 ;  /* 0x0000000f12007c0c */ /* 0x000fe2000c7a1270 */
[----:B------:R-:W-:Y:S01]  /*5580*/  VIADD R18, R2, 0x1e ;  /* 0x0000001e02127836 */ /* 0x000fe20000000000 */
[----:B------:R-:W-:Y:S01]  /*5590*/  ISETP.LT.AND P4, PT, R16, UR15, !P0 ;  /* 0x0000000f10007c0c */ /* 0x000fe2000c781270 */
[----:B------:R-:W-:Y:S01]  /*55a0*/  VIADD R19, R17, UR5 ;  /* 0x0000000511137c36 */ /* 0x000fe20008000000 */
[----:B-1----:R-:W-:-:S03]  /*55b0*/  LEA.HI.X.SX32 R27, R25, R3, 0x1, P6 ;  /* 0x00000003191b7211 */ /* 0x002fc600030f0eff */
[----:B------:R-:W-:Y:S01]  /*55c0*/  VIADD R21, R19, UR5 ;  /* 0x0000000513157c36 */ /* 0x000fe20008000000 */
[C---:B------:R-:W-:Y:S02]  /*55d0*/  LEA R16, P6, R17.reuse, R0, 0x1 ;  /* 0x0000000011107211 */ /* 0x040fe400078c08ff */
[----:B0-----:R-:W-:Y:S01]  /*55e0*/  PRMT R23, R12, 0x7632, R23 ;  /* 0x000076320c177816 */ /* 0x001fe20000000017 */
[----:B------:R-:W-:Y:S01]  /*55f0*/  VIADD R12, R2, 0x1f ;  /* 0x0000001f020c7836 */ /* 0x000fe20000000000 */
[----:B------:R-:W-:-:S03]  /*5600*/  LEA.HI.X.SX32 R17, R17, R3, 0x1, P6 ;  /* 0x0000000311117211 */ /* 0x000fc600030f0eff */
[----:B------:R0:W-:Y:S01]  /*5610*/  @P3 STG.E.U16 desc[UR8][R26.64], R23 ;  /* 0x000000171a003986 */ /* 0x0001e2000c101508 */
[----:B------:R-:W-:Y:S02]  /*5620*/  ISETP.LT.AND P3, PT, R18, UR15, !P0 ;  /* 0x0000000f12007c0c */ /* 0x000fe4000c761270 */
[CC--:B------:R-:W-:Y:S01]  /*5630*/  LEA R18, P6, R19.reuse, R0.reuse, 0x1 ;  /* 0x0000000013127211 */ /* 0x0c0fe200078c08ff */
[----:B------:R1:W-:Y:S01]  /*5640*/  @P2 STG.E.U16 desc[UR8][R16.64], R13 ;  /* 0x0000000d10002986 */ /* 0x0003e2000c101508 */
[----:B------:R-:W-:Y:S01]  /*5650*/  ISETP.LT.AND P2, PT, R12, UR15, !P0 ;  /* 0x0000000f0c007c0c */ /* 0x000fe2000c741270 */
[----:B------:R-:W-:Y:S01]  /*5660*/  VIADD R12, R2, 0x20 ;  /* 0x00000020020c7836 */ /* 0x000fe20000000000 */
[----:B------:R-:W-:Y:S02]  /*5670*/  LEA.HI.X.SX32 R19, R19, R3, 0x1, P6 ;  /* 0x0000000313137211 */ /* 0x000fe400030f0eff */
[C---:B------:R-:W-:Y:S01]  /*5680*/  LEA R20, P6, R21.reuse, R0, 0x1 ;  /* 0x0000000015147211 */ /* 0x040fe200078c08ff */
[----:B0-----:R-:W-:-:S03]  /*5690*/  VIADD R23, R21, UR5 ;  /* 0x0000000515177c36 */ /* 0x001fc60008000000 */
[-C--:B------:R-:W-:Y:S02]  /*56a0*/  LEA.HI.X.SX32 R21, R21, R3.reuse, 0x1, P6 ;  /* 0x0000000315157211 */ /* 0x080fe400030f0eff */
[----:B-1----:R-:W-:Y:S01]  /*56b0*/  PRMT R17, R13, 0x7632, R17 ;  /* 0x000076320d117816 */ /* 0x002fe20000000011 */
[C---:B------:R-:W-:Y:S01]  /*56c0*/  VIADD R13, R23.reuse, UR5 ;  /* 0x00000005170d7c36 */ /* 0x040fe20008000000 */
[C---:B------:R-:W-:Y:S01]  /*56d0*/  LEA R22, P6, R23.reuse, R0, 0x1 ;  /* 0x0000000017167211 */ /* 0x040fe200078c08ff */
[----:B------:R-:W-:Y:S02]  /*56e0*/  VIADD R16, R2, 0x22 ;  /* 0x0000002202107836 */ /* 0x000fe40000000000 */
[----:B------:R0:W-:Y:S01]  /*56f0*/  @P1 STG.E.U16 desc[UR8][R18.64], R17 ;  /* 0x0000001112001986 */ /* 0x0001e2000c101508 */
[----:B------:R-:W-:Y:S01]  /*5700*/  ISETP.LT.AND P1, PT, R12, UR15, !P0 ;  /* 0x0000000f0c007c0c */ /* 0x000fe2000c721270 */
[----:B------:R-:W-:Y:S01]  /*5710*/  VIADD R12, R2, 0x21 ;  /* 0x00000021020c7836 */ /* 0x000fe20000000000 */
[----:B------:R-:W-:Y:S01]  /*5720*/  LEA.HI.X.SX32 R23, R23, R3, 0x1, P6 ;  /* 0x0000000317177211 */ /* 0x000fe200030f0eff */
[----:B------:R1:W-:Y:S03]  /*5730*/  @P5 STG.E.U16 desc[UR8][R20.64], R14 ;  /* 0x0000000e14005986 */ /* 0x0003e6000c101508 */
[----:B------:R-:W-:-:S02]  /*5740*/  ISETP.LT.AND P5, PT, R12, UR15, !P0 ;  /* 0x0000000f0c007c0c */ /* 0x000fc4000c7a1270 */
[C---:B------:R-:W-:Y:S01]  /*5750*/  LEA R12, P6, R13.reuse, R0, 0x1 ;  /* 0x000000000d0c7211 */ /* 0x040fe200078c08ff */
[----:B0-----:R-:W-:-:S03]  /*5760*/  VIADD R17, R13, UR5 ;  /* 0x000000050d117c36 */ /* 0x001fc60008000000 */
[-C--:B------:R-:W-:Y:S02]  /*5770*/  LEA.HI.X.SX32 R13, R13, R3.reuse, 0x1, P6 ;  /* 0x000000030d0d7211 */ /* 0x080fe400030f0eff */
[----:B-1----:R-:W-:Y:S01]  /*5780*/  PRMT R21, R14, 0x7632, R21 ;  /* 0x000076320e157816 */ /* 0x002fe20000000015 */
[C---:B------:R-:W-:Y:S02]  /*5790*/  VIADD R19, R17.reuse, UR5 ;  /* 0x0000000511137c36 */ /* 0x040fe40008000000 */
[----:B------:R-:W-:Y:S02]  /*57a0*/  VIADD R14, R2, 0x23 ;  /* 0x00000023020e7836 */ /* 0x000fe40000000000 */
[----:B------:R0:W-:Y:S01]  /*57b0*/  @P4 STG.E.U16 desc[UR8][R22.64], R21 ;  /* 0x0000001516004986 */ /* 0x0001e2000c101508 */
[----:B------:R-:W-:Y:S02]  /*57c0*/  ISETP.LT.AND P4, PT, R16, UR15, !P0 ;  /* 0x0000000f10007c0c */ /* 0x000fe4000c781270 */
[C---:B------:R-:W-:Y:S01]  /*57d0*/  LEA R16, P6, R17.reuse, R0, 0x1 ;  /* 0x0000000011107211 */ /* 0x040fe200078c08ff */
[----:B------:R1:W-:Y:S01]  /*57e0*/  @P3 STG.E.U16 desc[UR8][R12.64], R15 ;  /* 0x0000000f0c003986 */ /* 0x0003e2000c101508 */
[----:B------:R-:W-:Y:S01]  /*57f0*/  ISETP.LT.AND P3, PT, R14, UR15, !P0 ;  /* 0x0000000f0e007c0c */ /* 0x000fe2000c761270 */
[----:B------:R-:W-:Y:S01]  /*5800*/  VIADD R14, R2, 0x24 ;  /* 0x00000024020e7836 */ /* 0x000fe20000000000 */
[----:B------:R-:W-:-:S02]  /*5810*/  LEA.HI.X.SX32 R17, R17, R3, 0x1, P6 ;  /* 0x0000000311117211 */ /* 0x000fc400030f0eff */
[CC--:B------:R-:W-:Y:S01]  /*5820*/  LEA R18, P6, R19.reuse, R0.reuse, 0x1 ;  /* 0x0000000013127211 */ /* 0x0c0fe200078c08ff */
[----:B0-----:R-:W-:Y:S01]  /*5830*/  VIADD R21, R19, UR5 ;  /* 0x0000000513157c36 */ /* 0x001fe20008000000 */
[----:B------:R-:W-:Y:S02]  /*5840*/  PRMT R22, R15, 0x7632, R22 ;  /* 0x000076320f167816 */ /* 0x000fe40000000016 */
[-C--:B------:R-:W-:Y:S01]  /*5850*/  LEA.HI.X.SX32 R19, R19, R3.reuse, 0x1, P6 ;  /* 0x0000000313137211 */ /* 0x080fe200030f0eff */
[----:B-1----:R-:W-:Y:S01]  /*5860*/  VIADD R12, R2, 0x25 ;  /* 0x00000025020c7836 */ /* 0x002fe20000000000 */
[CC--:B------:R-:W-:Y:S01]  /*5870*/  LEA R20, P6, R21.reuse, R0.reuse, 0x1 ;  /* 0x0000000015147211 */ /* 0x0c0fe200078c08ff */
[C---:B------:R-:W-:Y:S01]  /*5880*/  VIADD R13, R21.reuse, UR5 ;  /* 0x00000005150d7c36 */ /* 0x040fe20008000000 */
[----:B------:R0:W-:Y:S01]  /*5890*/  @P2 STG.E.U16 desc[UR8][R16.64], R22 ;  /* 0x0000001610002986 */ /* 0x0001e2000c101508 */
[----:B------:R-:W-:Y:S01]  /*58a0*/  ISETP.LT.AND P2, PT, R14, UR15, !P0 ;  /* 0x0000000f0e007c0c */ /* 0x000fe2000c741270 */
[----:B------:R-:W-:Y:S01]  /*58b0*/  VIADD R14, R2, 0x26 ;  /* 0x00000026020e7836 */ /* 0x000fe20000000000 */
[----:B------:R-:W-:Y:S01]  /*58c0*/  LEA.HI.X.SX32 R21, R21, R3, 0x1, P6 ;  /* 0x0000000315157211 */ /* 0x000fe200030f0eff */
[----:B----4-:R1:W-:Y:S01]  /*58d0*/  @P1 STG.E.U16 desc[UR8][R18.64], R8 ;  /* 0x0000000812001986 */ /* 0x0103e2000c101508 */
[----:B------:R-:W-:Y:S01]  /*58e0*/  ISETP.LT.AND P1, PT, R12, UR15, !P0 ;  /* 0x0000000f0c007c0c */ /* 0x000fe2000c721270 */
[C---:B------:R-:W-:Y:S01]  /*58f0*/  VIADD R15, R13.reuse, UR5 ;  /* 0x000000050d0f7c36 */ /* 0x040fe20008000000 */
[----:B------:R-:W-:-:S04]  /*5900*/  LEA R12, P6, R13, R0, 0x1 ;  /* 0x000000000d0c7211 */ /* 0x000fc800078c08ff */
[----:B------:R-:W-:Y:S01]  /*5910*/  LEA.HI.X.SX32 R13, R13, R3, 0x1, P6 ;  /* 0x000000030d0d7211 */ /* 0x000fe200030f0eff */
[----:B0-----:R-:W-:Y:S01]  /*5920*/  VIADD R17, R15, UR5 ;  /* 0x000000050f117c36 */ /* 0x001fe20008000000 */
[----:B-1----:R-:W-:Y:S01]  /*5930*/  PRMT R19, R8, 0x7632, R19 ;  /* 0x0000763208137816 */ /* 0x002fe20000000013 */
[----:B------:R-:W-:-:S04]  /*5940*/  VIADD R8, R2, 0x27 ;  /* 0x0000002702087836 */ /* 0x000fc80000000000 */
[----:B------:R0:W-:Y:S01]  /*5950*/  @P5 STG.E.U16 desc[UR8][R20.64], R19 ;  /* 0x0000001314005986 */ /* 0x0001e2000c101508 */
[----:B------:R-:W-:Y:S02]  /*5960*/  ISETP.LT.AND P5, PT, R14, UR15, !P0 ;  /* 0x0000000f0e007c0c */ /* 0x000fe4000c7a1270 */
[CC--:B------:R-:W-:Y:S01]  /*5970*/  LEA R14, P6, R15.reuse, R0.reuse, 0x1 ;  /* 0x000000000f0e7211 */ /* 0x0c0fe200078c08ff */
[----:B------:R1:W-:Y:S01]  /*5980*/  @P4 STG.E.U16 desc[UR8][R12.64], R9 ;  /* 0x000000090c004986 */ /* 0x0003e2000c101508 */
[----:B------:R-:W-:Y:S01]  /*5990*/  ISETP.LT.AND P4, PT, R8, UR15, !P0 ;  /* 0x0000000f08007c0c */ /* 0x000fe2000c781270 */
[----:B------:R-:W-:Y:S01]  /*59a0*/  VIADD R8, R2, 0x28 ;  /* 0x0000002802087836 */ /* 0x000fe20000000000 */
[----:B------:R-:W-:Y:S01]  /*59b0*/  LEA.HI.X.SX32 R15, R15, R3, 0x1, P6 ;  /* 0x000000030f0f7211 */ /* 0x000fe200030f0eff */
[----:B------:R-:W2:Y:S01]  /*59c0*/  LDS.128 R20, [R24] ;  /* 0x0000000018147984 */ /* 0x000ea20000000c00 */
[C---:B------:R-:W-:Y:S01]  /*59d0*/  LEA R16, P6, R17.reuse, R0, 0x1 ;  /* 0x0000000011107211 */ /* 0x040fe200078c08ff */
[----:B0-----:R-:W-:-:S03]  /*59e0*/  VIADD R19, R17, UR5 ;  /* 0x0000000511137c36 */ /* 0x001fc60008000000 */
[-C--:B------:R-:W-:Y:S01]  /*59f0*/  LEA.HI.X.SX32 R17, R17, R3.reuse, 0x1, P6 ;  /* 0x0000000311117211 */ /* 0x080fe200030f0eff */
[----:B------:R-:W0:Y:S01]  /*5a00*/  LDS.128 R24, [R24+0x400] ;  /* 0x0004000018187984 */ /* 0x000e220000000c00 */
        /* <DEDUP_REMOVED lines=11> */
[----:B-1----:R-:W-:-:S03]  /*5ac0*/  VIADD R13, R9, UR5 ;  /* 0x00000005090d7c36 */ /* 0x002fc60008000000 */
[-C--:B------:R-:W-:Y:S02]  /*5ad0*/  LEA.HI.X.SX32 R9, R9, R3.reuse, 0x1, P6 ;  /* 0x0000000309097211 */ /* 0x080fe400030f0eff */
[----:B---3--:R-:W-:Y:S01]  /*5ae0*/  PRMT R17, R10, 0x7632, R17 ;  /* 0x000076320a117816 */ /* 0x008fe20000000011 */
        /* <DEDUP_REMOVED lines=10> */
[----:B-1----:R-:W-:Y:S01]  /*5b90*/  VIADD R17, R15, UR5 ;  /* 0x000000050f117c36 */ /* 0x002fe20008000000 */
[----:B------:R-:W-:Y:S02]  /*5ba0*/  PRMT R18, R11, 0x7632, R18 ;  /* 0x000076320b127816 */ /* 0x000fe40000000012 */
[-C--:B------:R-:W-:Y:S01]  /*5bb0*/  LEA.HI.X.SX32 R15, R15, R3.reuse, 0x1, P6 ;  /* 0x000000030f0f7211 */ /* 0x080fe200030f0eff */
[C---:B---3--:R-:W-:Y:S01]  /*5bc0*/  VIADD R11, R17.reuse, UR5 ;  /* 0x00000005110b7c36 */ /* 0x048fe20008000000 */
[CC--:B------:R-:W-:Y:S01]  /*5bd0*/  LEA R16, P6, R17.reuse, R0.reuse, 0x1 ;  /* 0x0000000011107211 */ /* 0x0c0fe200078c08ff */
[----:B------:R-:W-:Y:S01]  /*5be0*/  VIADD R9, R2, 0x2d ;  /* 0x0000002d02097836 */ /* 0x000fe20000000000 */
[----:B------:R1:W-:Y:S01]  /*5bf0*/  @P4 STG.E.U16 desc[UR8][R12.64], R18 ;  /* 0x000000120c004986 */ /* 0x0003e2000c101508 */
[----:B------:R-:W-:Y:S01]  /*5c00*/  ISETP.LT.AND P4, PT, R10, UR15, !P0 ;  /* 0x0000000f0a007c0c */ /* 0x000fe2000c781270 */
[----:B------:R-:W-:Y:S01]  /*5c10*/  VIADD R10, R2, 0x2e ;  /* 0x0000002e020a7836 */ /* 0x000fe20000000000 */
[----:B------:R-:W-:Y:S01]  /*5c20*/  LEA.HI.X.SX32 R17, R17, R3, 0x1, P6 ;  /* 0x0000000311117211 */ /* 0x000fe200030f0eff */
[----:B-----5:R3:W-:Y:S01]  /*5c30*/  @P3 STG.E.U16 desc[UR8][R14.64], R4 ;  /* 0x000000040e003986 */ /* 0x0207e2000c101508 */
[----:B------:R-:W-:-:S02]  /*5c40*/  LEA R8, P6, R11, R0, 0x1 ;  /* 0x000000000b087211 */ /* 0x000fc400078c08ff */
[----:B------:R-:W-:Y:S02]  /*5c50*/  ISETP.LT.AND P3, PT, R9, UR15, !P0 ;  /* 0x0000000f09007c0c */ /* 0x000fe4000c761270 */
[C---:B------:R-:W-:Y:S01]  /*5c60*/  LEA.HI.X.SX32 R9, R11.reuse, R3, 0x1, P6 ;  /* 0x000000030b097211 */ /* 0x040fe200030f0eff */
[----:B------:R-:W-:-:S04]  /*5c70*/  VIADD R11, R11, UR5 ;  /* 0x000000050b0b7c36 */ /* 0x000fc80008000000 */
[----:B-1----:R-:W-:Y:S01]  /*5c80*/  VIADD R13, R11, UR5 ;  /* 0x000000050b0d7c36 */ /* 0x002fe20008000000 */
[----:B---3--:R-:W-:Y:S01]  /*5c90*/  PRMT R15, R4, 0x7632, R15 ;  /* 0x00007632040f7816 */ /* 0x008fe2000000000f */
[----:B------:R-:W-:Y:S02]  /*5ca0*/  VIADD R4, R2, 0x2f ;  /* 0x0000002f02047836 */ /* 0x000fe40000000000 */
[----:B------:R-:W-:Y:S02]  /*5cb0*/  VIADD R14, R13, UR5 ;  /* 0x000000050d0e7c36 */ /* 0x000fe40008000000 */
[----:B------:R1:W-:Y:S01]  /*5cc0*/  @P2 STG.E.U16 desc[UR8][R16.64], R15 ;  /* 0x0000000f10002986 */ /* 0x0003e2000c101508 */
[----:B------:R-:W-:Y:S02]  /*5cd0*/  ISETP.LT.AND P2, PT, R10, UR15, !P0 ;  /* 0x0000000f0a007c0c */ /* 0x000fe4000c741270 */
[C---:B------:R-:W-:Y:S01]  /*5ce0*/  LEA R10, P6, R11.reuse, R0, 0x1 ;  /* 0x000000000b0a7211 */ /* 0x040fe200078c08ff */
[----:B------:R3:W-:Y:S01]  /*5cf0*/  @P1 STG.E.U16 desc[UR8][R8.64], R5 ;  /* 0x0000000508001986 */ /* 0x0007e2000c101508 */
[----:B------:R-:W-:Y:S01]  /*5d00*/  ISETP.LT.AND P1, PT, R4, UR15, !P0 ;  /* 0x0000000f04007c0c */ /* 0x000fe2000c721270 */
[----:B------:R-:W-:Y:S01]  /*5d10*/  VIADD R4, R2, 0x30 ;  /* 0x0000003002047836 */ /* 0x000fe20000000000 */
[----:B------:R-:W-:-:S02]  /*5d20*/  LEA.HI.X.SX32 R11, R11, R3, 0x1, P6 ;  /* 0x000000030b0b7211 */ /* 0x000fc400030f0eff */
[-C--:B------:R-:W-:Y:S02]  /*5d30*/  LEA R12, P6, R13, R0.reuse, 0x1 ;  /* 0x000000000d0c7211 */ /* 0x080fe400078c08ff */
[----:B-1----:R-:W-:Y:S02]  /*5d40*/  PRMT R15, R5, 0x7632, R15 ;  /* 0x00007632050f7816 */ /* 0x002fe4000000000f */
[----:B------:R-:W-:Y:S01]  /*5d50*/  LEA.HI.X.SX32 R13, R13, R3, 0x1, P6 ;  /* 0x000000030d0d7211 */ /* 0x000fe200030f0eff */
[----:B---3--:R-:W-:Y:S02]  /*5d60*/  VIADD R8, R2, 0x31 ;  /* 0x0000003102087836 */ /* 0x008fe40000000000 */
[----:B------:R1:W-:Y:S01]  /*5d70*/  @P5 STG.E.U16 desc[UR8][R10.64], R15 ;  /* 0x0000000f0a005986 */ /* 0x0003e2000c101508 */
[----:B------:R-:W-:Y:S01]  /*5d80*/  ISETP.LT.AND P5, PT, R4, UR15, !P0 ;  /* 0x0000000f04007c0c */ /* 0x000fe2000c7a1270 */
[C---:B------:R-:W-:Y:S01]  /*5d90*/  VIADD R9, R14.reuse, UR5 ;  /* 0x000000050e097c36 */ /* 0x040fe20008000000 */
[----:B------:R-:W-:Y:S01]  /*5da0*/  LEA R4, P6, R14, R0, 0x1 ;  /* 0x000000000e047211 */ /* 0x000fe200078c08ff */
[----:B------:R3:W-:Y:S01]  /*5db0*/  @P4 STG.E.U16 desc[UR8][R12.64], R6 ;  /* 0x000000060c004986 */ /* 0x0007e2000c101508 */
[----:B------:R-:W-:-:S02]  /*5dc0*/  ISETP.LT.AND P4, PT, R8, UR15, !P0 ;  /* 0x0000000f08007c0c */ /* 0x000fc4000c781270 */
[-C--:B------:R-:W-:Y:S01]  /*5dd0*/  LEA.HI.X.SX32 R5, R14, R3.reuse, 0x1, P6 ;  /* 0x000000030e057211 */ /* 0x080fe200030f0eff */
[----:B------:R-:W-:Y:S01]  /*5de0*/  VIADD R14, R2, 0x32 ;  /* 0x00000032020e7836 */ /* 0x000fe20000000000 */
[CC--:B------:R-:W-:Y:S02]  /*5df0*/  LEA R8, P6, R9.reuse, R0.reuse, 0x1 ;  /* 0x0000000009087211 */ /* 0x0c0fe400078c08ff */
[----:B------:R-:W-:Y:S01]  /*5e00*/  PRMT R16, R6, 0x7632, R16 ;  /* 0x0000763206107816 */ /* 0x000fe20000000010 */
[C---:B-1----:R-:W-:Y:S01]  /*5e10*/  VIADD R11, R9.reuse, UR5 ;  /* 0x00000005090b7c36 */ /* 0x042fe20008000000 */
[-C--:B------:R-:W-:Y:S01]  /*5e20*/  LEA.HI.X.SX32 R9, R9, R3.reuse, 0x1, P6 ;  /* 0x0000000309097211 */ /* 0x080fe200030f0eff */
[----:B------:R-:W-:Y:S02]  /*5e30*/  VIADD R15, R2, 0x3e ;  /* 0x0000003e020f7836 */ /* 0x000fe40000000000 */
[C---:B---3--:R-:W-:Y:S01]  /*5e40*/  VIADD R13, R11.reuse, UR5 ;  /* 0x000000050b0d7c36 */ /* 0x048fe20008000000 */
[C---:B------:R-:W-:Y:S01]  /*5e50*/  LEA R10, P6, R11.reuse, R0, 0x1 ;  /* 0x000000000b0a7211 */ /* 0x040fe200078c08ff */
[----:B------:R1:W-:Y:S01]  /*5e60*/  @P3 STG.E.U16 desc[UR8][R4.64], R16 ;  /* 0x0000001004003986 */ /* 0x0003e2000c101508 */
[----:B------:R-:W-:Y:S01]  /*5e70*/  ISETP.LT.AND P3, PT, R14, UR15, !P0 ;  /* 0x0000000f0e007c0c */ /* 0x000fe2000c761270 */
[----:B------:R-:W-:Y:S01]  /*5e80*/  VIADD R6, R2, 0x33 ;  /* 0x0000003302067836 */ /* 0x000fe20000000000 */
[----:B------:R-:W-:Y:S01]  /*5e90*/  LEA.HI.X.SX32 R11, R11, R3, 0x1, P6 ;  /* 0x000000030b0b7211 */ /* 0x000fe200030f0eff */
[----:B------:R3:W-:Y:S01]  /*5ea0*/  @P2 STG.E.U16 desc[UR8][R8.64], R7 ;  /* 0x0000000708002986 */ /* 0x0007e2000c101508 */
[----:B------:R-:W-:-:S02]  /*5eb0*/  PRMT R14, R7, 0x7632, R14 ;  /* 0x00007632070e7816 */ /* 0x000fc4000000000e */
[CC--:B------:R-:W-:Y:S02]  /*5ec0*/  LEA R12, P6, R13.reuse, R0.reuse, 0x1 ;  /* 0x000000000d0c7211 */ /* 0x0c0fe400078c08ff */
[----:B------:R-:W-:Y:S01]  /*5ed0*/  ISETP.LT.AND P2, PT, R6, UR15, !P0 ;  /* 0x0000000f06007c0c */ /* 0x000fe2000c741270 */
[----:B------:R4:W-:Y:S01]  /*5ee0*/  @P1 STG.E.U16 desc[UR8][R10.64], R14 ;  /* 0x0000000e0a001986 */ /* 0x0009e2000c101508 */
[C---:B-1----:R-:W-:Y:S02]  /*5ef0*/  VIADD R4, R2.reuse, 0x34 ;  /* 0x0000003402047836 */ /* 0x042fe40000000000 */
[C---:B------:R-:W-:Y:S01]  /*5f00*/  VIADD R5, R13.reuse, UR5 ;  /* 0x000000050d057c36 */ /* 0x040fe20008000000 */
[-C--:B------:R-:W-:Y:S01]  /*5f10*/  LEA.HI.X.SX32 R13, R13, R3.reuse, 0x1, P6 ;  /* 0x000000030d0d7211 */ /* 0x080fe200030f0eff */
[----:B---3--:R-:W-:Y:S01]  /*5f20*/  VIADD R7, R2, 0x35 ;  /* 0x0000003502077836 */ /* 0x008fe20000000000 */
[----:B------:R-:W-:Y:S01]  /*5f30*/  ISETP.LT.AND P1, PT, R4, UR15, !P0 ;  /* 0x0000000f04007c0c */ /* 0x000fe2000c721270 */
[C---:B------:R-:W-:Y:S01]  /*5f40*/  VIADD R9, R5.reuse, UR5 ;  /* 0x0000000505097c36 */ /* 0x040fe20008000000 */
[----:B------:R-:W-:Y:S01]  /*5f50*/  LEA R4, P6, R5, R0, 0x1 ;  /* 0x0000000005047211 */ /* 0x000fe200078c08ff */
[----:B--2---:R1:W-:Y:S01]  /*5f60*/  @P5 STG.E.U16 desc[UR8][R12.64], R20 ;  /* 0x000000140c005986 */ /* 0x0043e2000c101508 */
[----:B------:R-:W-:Y:S01]  /*5f70*/  VIADD R8, R2, 0x36 ;  /* 0x0000003602087836 */ /* 0x000fe20000000000 */
[----:B------:R-:W-:Y:S01]  /*5f80*/  ISETP.LT.AND P5, PT, R7, UR15, !P0 ;  /* 0x0000000f07007c0c */ /* 0x000fe2000c7a1270 */
[----:B----4-:R-:W-:Y:S01]  /*5f90*/  VIADD R10, R9, UR5 ;  /* 0x00000005090a7c36 */ /* 0x010fe20008000000 */
[----:B------:R-:W-:-:S02]  /*5fa0*/  LEA.HI.X.SX32 R5, R5, R3, 0x1, P6 ;  /* 0x0000000305057211 */ /* 0x000fc400030f0eff */
[----:B------:R-:W-:Y:S01]  /*5fb0*/  LEA R6, P6, R9, R0, 0x1 ;  /* 0x0000000009067211 */ /* 0x000fe200078c08ff */
[----:B------:R-:W-:Y:S01]  /*5fc0*/  VIADD R11, R10, UR5 ;  /* 0x000000050a0b7c36 */ /* 0x000fe20008000000 */
[----:B------:R-:W-:Y:S02]  /*5fd0*/  PRMT R14, R21, 0x7632, R14 ;  /* 0x00007632150e7816 */ /* 0x000fe4000000000e */
[----:B------:R-:W-:Y:S01]  /*5fe0*/  LEA.HI.X.SX32 R7, R9, R3, 0x1, P6 ;  /* 0x0000000309077211 */ /* 0x000fe200030f0eff */
[----:B------:R-:W-:Y:S01]  /*5ff0*/  VIADD R9, R2, 0x37 ;  /* 0x0000003702097836 */ /* 0x000fe20000000000 */
[----:B-1----:R-:W-:Y:S01]  /*6000*/  PRMT R13, R20, 0x7632, R13 ;  /* 0x00007632140d7816 */ /* 0x002fe2000000000d */
[----:B------:R-:W-:-:S04]  /*6010*/  VIADD R12, R11, UR5 ;  /* 0x000000050b0c7c36 */ /* 0x000fc80008000000 */
[----:B------:R1:W-:Y:S01]  /*6020*/  @P4 STG.E.U16 desc[UR8][R4.64], R13 ;  /* 0x0000000d04004986 */ /* 0x0003e2000c101508 */
[----:B------:R-:W-:Y:S02]  /*6030*/  ISETP.LT.AND P4, PT, R8, UR15, !P0 ;  /* 0x0000000f08007c0c */ /* 0x000fe4000c781270 */
[CC--:B------:R-:W-:Y:S01]  /*6040*/  LEA R8, P6, R10.reuse, R0.reuse, 0x1 ;  /* 0x000000000a087211 */ /* 0x0c0fe200078c08ff */
[----:B------:R2:W-:Y:S01]  /*6050*/  @P3 STG.E.U16 desc[UR8][R6.64], R21 ;  /* 0x0000001506003986 */ /* 0x0005e2000c101508 */
[----:B------:R-:W-:Y:S02]  /*6060*/  ISETP.LT.AND P3, PT, R9, UR15, !P0 ;  /* 0x0000000f09007c0c */ /* 0x000fe4000c761270 */
[----:B------:R-:W-:Y:S01]  /*6070*/  LEA.HI.X.SX32 R9, R10, R3, 0x1, P6 ;  /* 0x000000030a097211 */ /* 0x000fe200030f0eff */
[----:B------:R-:W-:Y:S01]  /*6080*/  VIADD R10, R2, 0x38 ;  /* 0x00000038020a7836 */ /* 0x000fe20000000000 */
[----:B-1----:R-:W-:-:S03]  /*6090*/  LEA R4, P6, R11, R0, 0x1 ;  /* 0x000000000b047211 */ /* 0x002fc600078c08ff */
[----:B------:R1:W-:Y:S01]  /*60a0*/  @P2 STG.E.U16 desc[UR8][R8.64], R14 ;  /* 0x0000000e08002986 */ /* 0x0003e2000c101508 */
[----:B------:R-:W-:Y:S02]  /*60b0*/  ISETP.LT.AND P2, PT, R10, UR15, !P0 ;  /* 0x0000000f0a007c0c */ /* 0x000fe4000c741270 */
[-C--:B------:R-:W-:Y:S01]  /*60c0*/  LEA.HI.X.SX32 R5, R11, R3.reuse, 0x1, P6 ;  /* 0x000000030b057211 */ /* 0x080fe200030f0eff */
[----:B--2---:R-:W-:Y:S01]  /*60d0*/  VIADD R7, R2, 0x39 ;  /* 0x0000003902077836 */ /* 0x004fe20000000000 */
[CC--:B------:R-:W-:Y:S01]  /*60e0*/  LEA R6, P6, R12.reuse, R0.reuse, 0x1 ;  /* 0x000000000c067211 */ /* 0x0c0fe200078c08ff */
[----:B------:R-:W-:Y:S01]  /*60f0*/  VIADD R11, R12, UR5 ;  /* 0x000000050c0b7c36 */ /* 0x000fe20008000000 */
[----:B------:R-:W-:Y:S01]  /*6100*/  PRMT R13, R22, 0x7632, R13 ;  /* 0x00007632160d7816 */ /* 0x000fe2000000000d */
[----:B------:R2:W-:Y:S01]  /*6110*/  @P1 STG.E.U16 desc[UR8][R4.64], R22 ;  /* 0x0000001604001986 */ /* 0x0005e2000c101508 */
[----:B------:R-:W-:Y:S02]  /*6120*/  ISETP.LT.AND P1, PT, R7, UR15, !P0 ;  /* 0x0000000f07007c0c */ /* 0x000fe4000c721270 */
[-C--:B------:R-:W-:Y:S01]  /*6130*/  LEA.HI.X.SX32 R7, R12, R3.reuse, 0x1, P6 ;  /* 0x000000030c077211 */ /* 0x080fe200030f0eff */
[C---:B-1----:R-:W-:Y:S01]  /*6140*/  VIADD R8, R11.reuse, UR5 ;  /* 0x000000050b087c36 */ /* 0x042fe20008000000 */
[-C--:B------:R-:W-:Y:S01]  /*6150*/  LEA R10, P6, R11, R0.reuse, 0x1 ;  /* 0x000000000b0a7211 */ /* 0x080fe200078c08ff */
[----:B------:R-:W-:Y:S01]  /*6160*/  VIADD R12, R2, 0x3a ;  /* 0x0000003a020c7836 */ /* 0x000fe20000000000 */
[----:B------:R-:W-:Y:S01]  /*6170*/  PRMT R14, R23, 0x7632, R14 ;  /* 0x00007632170e7816 */ /* 0x000fe2000000000e */
[----:B------:R-:W-:Y:S01]  /*6180*/  VIADD R9, R8, UR5 ;  /* 0x0000000508097c36 */ /* 0x000fe20008000000 */
[----:B------:R-:W-:Y:S01]  /*6190*/  LEA.HI.X.SX32 R11, R11, R3, 0x1, P6 ;  /* 0x000000030b0b7211 */ /* 0x000fe200030f0eff */
[----:B------:R1:W-:Y:S01]  /*61a0*/  @P5 STG.E.U16 desc[UR8][R6.64], R13 ;  /* 0x0000000d06005986 */ /* 0x0003e2000c101508 */
[----:B------:R-:W-:Y:S01]  /*61b0*/  ISETP.LT.AND P5, PT, R12, UR15, !P0 ;  /* 0x0000000f0c007c0c */ /* 0x000fe2000c7a1270 */
[----:B--2---:R-:W-:Y:S01]  /*61c0*/  VIADD R5, R2, 0x3b ;  /* 0x0000003b02057836 */ /* 0x004fe20000000000 */
[----:B------:R-:W-:Y:S01]  /*61d0*/  LEA R4, P6, R8, R0, 0x1 ;  /* 0x0000000008047211 */ /* 0x000fe200078c08ff */
[----:B------:R2:W-:Y:S01]  /*61e0*/  @P4 STG.E.U16 desc[UR8][R10.64], R23 ;  /* 0x000000170a004986 */ /* 0x0005e2000c101508 */
[----:B------:R-:W-:-:S02]  /*61f0*/  VIADD R12, R2, 0x3c ;  /* 0x0000003c020c7836 */ /* 0x000fc40000000000 */
[----:B------:R-:W-:Y:S02]  /*6200*/  ISETP.LT.AND P4, PT, R5, UR15, !P0 ;  /* 0x0000000f05007c0c */ /* 0x000fe4000c781270 */
[-C--:B------:R-:W-:Y:S02]  /*6210*/  LEA.HI.X.SX32 R5, R8, R3.reuse, 0x1, P6 ;  /* 0x0000000308057211 */ /* 0x080fe400030f0eff */
[CC--:B------:R-:W-:Y:S01]  /*6220*/  LEA R8, P6, R9.reuse, R0.reuse, 0x1 ;  /* 0x0000000009087211 */ /* 0x0c0fe200078c08ff */
[----:B-1----:R-:W-:Y:S02]  /*6230*/  VIADD R7, R9, UR5 ;  /* 0x0000000509077c36 */ /* 0x002fe40008000000 */
[----:B------:R1:W-:Y:S01]  /*6240*/  @P3 STG.E.U16 desc[UR8][R4.64], R14 ;  /* 0x0000000e04003986 */ /* 0x0003e2000c101508 */
[----:B------:R-:W-:Y:S01]  /*6250*/  ISETP.LT.AND P3, PT, R12, UR15, !P0 ;  /* 0x0000000f0c007c0c */ /* 0x000fe2000c761270 */
[----:B--2---:R-:W-:Y:S01]  /*6260*/  VIADD R11, R7, UR5 ;  /* 0x00000005070b7c36 */ /* 0x004fe20008000000 */
[----:B------:R-:W-:Y:S01]  /*6270*/  LEA.HI.X.SX32 R9, R9, R3, 0x1, P6 ;  /* 0x0000000309097211 */ /* 0x000fe200030f0eff */
[----:B------:R-:W-:Y:S01]  /*6280*/  VIADD R10, R2, 0x3d ;  /* 0x0000003d020a7836 */ /* 0x000fe20000000000 */
[----:B------:R-:W-:Y:S01]  /*6290*/  LEA R6, P6, R7, R0, 0x1 ;  /* 0x0000000007067211 */ /* 0x000fe200078c08ff */
[----:B------:R-:W-:-:S02]  /*62a0*/  VIADD R12, R11, UR5 ;  /* 0x000000050b0c7c36 */ /* 0x000fc40008000000 */
[----:B0-----:R0:W-:Y:S01]  /*62b0*/  @P2 STG.E.U16 desc[UR8][R8.64], R24 ;  /* 0x0000001808002986 */ /* 0x0011e2000c101508 */
[----:B------:R-:W-:Y:S01]  /*62c0*/  LEA.HI.X.SX32 R7, R7, R3, 0x1, P6 ;  /* 0x0000000307077211 */ /* 0x000fe200030f0eff */
[----:B------:R-:W-:Y:S01]  /*62d0*/  VIADD R13, R12, UR5 ;  /* 0x000000050c0d7c36 */ /* 0x000fe20008000000 */
[----:B------:R-:W-:Y:S01]  /*62e0*/  ISETP.LT.AND P2, PT, R10, UR15, !P0 ;  /* 0x0000000f0a007c0c */ /* 0x000fe2000c741270 */
[----:B-1----:R-:W-:Y:S01]  /*62f0*/  VIADD R14, R2, 0x3f ;  /* 0x0000003f020e7836 */ /* 0x002fe20000000000 */
[----:B------:R-:W-:Y:S01]  /*6300*/  PRMT R5, R24, 0x7632, R5 ;  /* 0x0000763218057816 */ /* 0x000fe20000000005 */
[----:B------:R-:W-:Y:S01]  /*6310*/  VIADD R16, R13, UR5 ;  /* 0x000000050d107c36 */ /* 0x000fe20008000000 */
[----:B------:R-:W-:-:S03]  /*6320*/  LEA R10, P6, R11, R0, 0x1 ;  /* 0x000000000b0a7211 */ /* 0x000fc600078c08ff */
[----:B------:R1:W-:Y:S01]  /*6330*/  @P1 STG.E.U16 desc[UR8][R6.64], R5 ;  /* 0x0000000506001986 */ /* 0x0003e2000c101508 */
[-C--:B------:R-:W-:Y:S01]  /*6340*/  LEA R4, P1, R12, R0.reuse, 0x1 ;  /* 0x000000000c047211 */ /* 0x080fe200078208ff */
[----:B------:R-:W-:Y:S01]  /*6350*/  VIADD R17, R16, UR5 ;  /* 0x0000000510117c36 */ /* 0x000fe20008000000 */
[-C--:B------:R-:W-:Y:S02]  /*6360*/  LEA.HI.X.SX32 R11, R11, R3.reuse, 0x1, P6 ;  /* 0x000000030b0b7211 */ /* 0x080fe400030f0eff */
[----:B0-----:R-:W-:Y:S01]  /*6370*/  LEA R8, P6, R13, R0, 0x1 ;  /* 0x000000000d087211 */ /* 0x001fe200078c08ff */
[----:B------:R-:W-:Y:S02]  /*6380*/  VIADD R18, R17, UR5 ;  /* 0x0000000511127c36 */ /* 0x000fe40008000000 */
[----:B------:R0:W-:Y:S01]  /*6390*/  @P5 STG.E.U16 desc[UR8][R10.64], R25 ;  /* 0x000000190a005986 */ /* 0x0001e2000c101508 */
[-C--:B------:R-:W-:Y:S02]  /*63a0*/  LEA.HI.X.SX32 R9, R13, R3.reuse, 0x1, P6 ;  /* 0x000000030d097211 */ /* 0x080fe400030f0eff */
[----:B-1----:R-:W-:-:S02]  /*63b0*/  LEA.HI.X.SX32 R5, R12, R3, 0x1, P1 ;  /* 0x000000030c057211 */ /* 0x002fc400008f0eff */
[CC--:B------:R-:W-:Y:S02]  /*63c0*/  LEA R6, P1, R17.reuse, R0.reuse, 0x1 ;  /* 0x0000000011067211 */ /* 0x0c0fe400078208ff */
[----:B------:R-:W-:Y:S02]  /*63d0*/  LEA R12, P6, R16, R0, 0x1 ;  /* 0x00000000100c7211 */ /* 0x000fe400078c08ff */
[-C--:B------:R-:W-:Y:S02]  /*63e0*/  LEA.HI.X.SX32 R7, R17, R3.reuse, 0x1, P1 ;  /* 0x0000000311077211 */ /* 0x080fe400008f0eff */
[----:B------:R-:W-:Y:S02]  /*63f0*/  ISETP.LT.AND P1, PT, R15, UR15, !P0 ;  /* 0x0000000f0f007c0c */ /* 0x000fe4000c721270 */
[----:B------:R-:W-:Y:S02]  /*6400*/  ISETP.LT.AND P0, PT, R14, UR15, !P0 ;  /* 0x0000000f0e007c0c */ /* 0x000fe4000c701270 */
[----:B------:R-:W-:-:S02]  /*6410*/  LEA.HI.X.SX32 R13, R16, R3, 0x1, P6 ;  /* 0x00000003100d7211 */ /* 0x000fc400030f0eff */
[----:B------:R-:W-:Y:S02]  /*6420*/  LEA R2, P6, R18, R0, 0x1 ;  /* 0x0000000012027211 */ /* 0x000fe400078c08ff */
[----:B------:R-:W-:Y:S02]  /*6430*/  PRMT R0, R25, 0x7632, R0 ;  /* 0x0000763219007816 */ /* 0x000fe40000000000 */
[----:B0-----:R-:W-:Y:S02]  /*6440*/  PRMT R11, R26, 0x7632, R11 ;  /* 0x000076321a0b7816 */ /* 0x001fe4000000000b */
[----:B------:R-:W-:Y:S01]  /*6450*/  LEA.HI.X.SX32 R3, R18, R3, 0x1, P6 ;  /* 0x0000000312037211 */ /* 0x000fe200030f0eff */
[----:B------:R0:W-:Y:S04]  /*6460*/  @P4 STG.E.U16 desc[UR8][R4.64], R0 ;  /* 0x0000000004004986 */ /* 0x0001e8000c101508 */
[----:B------:R0:W-:Y:S04]  /*6470*/  @P3 STG.E.U16 desc[UR8][R8.64], R26 ;  /* 0x0000001a08003986 */ /* 0x0001e8000c101508 */
[----:B------:R0:W-:Y:S04]  /*6480*/  @P2 STG.E.U16 desc[UR8][R12.64], R11 ;  /* 0x0000000b0c002986 */ /* 0x0001e8000c101508 */
[----:B------:R0:W-:Y:S01]  /*6490*/  @P1 STG.E.U16 desc[UR8][R6.64], R27 ;  /* 0x0000001b06001986 */ /* 0x0001e2000c101508 */
[----:B------:R-:W-:Y:S05]  /*64a0*/  @!P0 EXIT ;  /* 0x000000000000894d */ /* 0x000fea0003800000 */
[----:B0-----:R-:W-:-:S05]  /*64b0*/  PRMT R27, R27, 0x7632, R27 ;  /* 0x000076321b1b7816 */ /* 0x001fca000000001b */
[----:B------:R-:W-:Y:S01]  /*64c0*/  STG.E.U16 desc[UR8][R2.64], R27 ;  /* 0x0000001b02007986 */ /* 0x000fe2000c101508 */
[----:B------:R-:W-:Y:S05]  /*64d0*/  EXIT ;  /* 0x000000000000794d */ /* 0x000fea0003800000 */
.L_x_2:
[----:B------:R-:W-:-:S00]  /*64e0*/  BRA `(.L_x_2) ;  /* 0xfffffffc00fc7947 */ /* 0x000fc0000383ffff */
[----:B------:R-:W-:-:S00]  /*64f0*/  NOP ;  /* 0x0000000000007918 */ /* 0x000fc00000000000 */
        /* <DEDUP_REMOVED lines=8> */
.L_x_3:


//--------------------- .nv.shared.matmul_kernel  --------------------------
	.section	.nv.shared.matmul_kernel,"aw",@nobits
	.sectionflags	@""
	.align	16
	.zero		1024


//--------------------- .nv.shared.reserved.0     --------------------------
	.section	.nv.shared.reserved.0,"aw",@nobits
	.weak		__nv_reservedSMEM_offset_0_alias
	.size		__nv_reservedSMEM_offset_0_alias, 0, 64
	.other		__nv_reservedSMEM_offset_0_alias,@"STO_CUDA_RESERVED_SHARED STV_DEFAULT"
__nv_reservedSMEM_offset_0_alias:
	.zero		0
	.zero		64


//--------------------- .nv.constant0.matmul_kernel --------------------------
	.section	.nv.constant0.matmul_kernel,"a",@progbits
	.sectionflags	@""
	.align	4
.nv.constant0.matmul_kernel:
	.zero		976


//--------------------- SYMBOLS --------------------------

	.type		.nv.reservedSmem.offset0,@object
	.size		.nv.reservedSmem.offset0,0x4
	.type		.nv.reservedSmem.cap,@object
	.size		.nv.reservedSmem.cap,0x4
